//
// Generated by NVIDIA NVVM Compiler
//
// Compiler Build ID: CL-36424714
// Cuda compilation tools, release 13.0, V13.0.88
// Based on NVVM 20.0.0
//

.version 9.0
.target sm_100
.address_size 64

	// .globl	_Z12kmc_init_rngP17curandStateXORWOWmj
.global .align 4 .b8 precalc_xorwow_matrix[102400];
.global .align 4 .b8 precalc_xorwow_offset_matrix[102400];
.global .align 4 .b8 mrg32k3aM1[2304];
.global .align 4 .b8 mrg32k3aM2[2304];
.global .align 4 .b8 mrg32k3aM1SubSeq[2016];
.global .align 4 .b8 mrg32k3aM2SubSeq[2016];
.global .align 4 .b8 mrg32k3aM1Seq[2304];
.global .align 4 .b8 mrg32k3aM2Seq[2304];
.const .align 8 .b8 __cr_lgamma_table[72];

.visible .entry _Z12kmc_init_rngP17curandStateXORWOWmj(
	.param .u64 .ptr .align 1 _Z12kmc_init_rngP17curandStateXORWOWmj_param_0,
	.param .u64 _Z12kmc_init_rngP17curandStateXORWOWmj_param_1,
	.param .u32 _Z12kmc_init_rngP17curandStateXORWOWmj_param_2
)
{
	.reg .pred 	%p<25>;
	.reg .b32 	%r<414>;
	.reg .b64 	%rd<19>;

	ld.param.u64 	%rd8, [_Z12kmc_init_rngP17curandStateXORWOWmj_param_0];
	ld.param.u64 	%rd9, [_Z12kmc_init_rngP17curandStateXORWOWmj_param_1];
	ld.param.u32 	%r183, [_Z12kmc_init_rngP17curandStateXORWOWmj_param_2];
	mov.u32 	%r184, %ctaid.x;
	mov.u32 	%r185, %ntid.x;
	mov.u32 	%r186, %tid.x;
	mad.lo.s32 	%r1, %r184, %r185, %r186;
	setp.ge.u32 	%p1, %r1, %r183;
	@%p1 bra 	$L__BB0_44;
	cvta.to.global.u64 	%rd10, %rd8;
	cvt.u64.u32 	%rd18, %r1;
	mul.wide.u32 	%rd11, %r1, 48;
	add.s64 	%rd2, %rd10, %rd11;
	cvt.u32.u64 	%r187, %rd9;
	xor.b32  	%r188, %r187, -1429050551;
	mul.lo.s32 	%r189, %r188, 1099087573;
	{ .reg .b32 tmp; mov.b64 {tmp, %r190}, %rd9; }
	xor.b32  	%r191, %r190, -136515619;
	mul.lo.s32 	%r192, %r191, -1703105765;
	add.s32 	%r193, %r189, %r192;
	add.s32 	%r194, %r193, 6615241;
	add.s32 	%r195, %r189, 123456789;
	st.global.v2.u32 	[%rd2], {%r194, %r195};
	xor.b32  	%r196, %r189, 362436069;
	add.s32 	%r197, %r192, 521288629;
	st.global.v2.u32 	[%rd2+8], {%r196, %r197};
	xor.b32  	%r198, %r192, 88675123;
	add.s32 	%r199, %r189, 5783321;
	st.global.v2.u32 	[%rd2+16], {%r198, %r199};
	setp.eq.s32 	%p2, %r1, 0;
	@%p2 bra 	$L__BB0_43;
	mov.b32 	%r320, 0;
$L__BB0_3:
	and.b64  	%rd4, %rd18, 3;
	setp.eq.s64 	%p3, %rd4, 0;
	@%p3 bra 	$L__BB0_42;
	mul.wide.u32 	%rd12, %r320, 3200;
	mov.u64 	%rd13, precalc_xorwow_matrix;
	add.s64 	%rd5, %rd13, %rd12;
	cvt.u32.u64 	%r3, %rd4;
	mov.b32 	%r321, 0;
$L__BB0_5:
	mov.b32 	%r334, 0;
	mov.u32 	%r335, %r334;
	mov.u32 	%r336, %r334;
	mov.u32 	%r337, %r334;
	mov.u32 	%r338, %r334;
	mov.u32 	%r327, %r334;
$L__BB0_6:
	mul.wide.u32 	%rd14, %r327, 4;
	add.s64 	%rd15, %rd2, %rd14;
	ld.global.u32 	%r11, [%rd15+4];
	shl.b32 	%r12, %r327, 5;
	mov.b32 	%r333, 0;
$L__BB0_7:
	.pragma "nounroll";
	shr.u32 	%r204, %r11, %r333;
	and.b32  	%r205, %r204, 1;
	setp.eq.b32 	%p4, %r205, 1;
	not.pred 	%p5, %p4;
	add.s32 	%r206, %r12, %r333;
	mul.lo.s32 	%r207, %r206, 5;
	mul.wide.u32 	%rd16, %r207, 4;
	add.s64 	%rd6, %rd5, %rd16;
	@%p5 bra 	$L__BB0_9;
	ld.global.u32 	%r208, [%rd6];
	xor.b32  	%r338, %r338, %r208;
	ld.global.u32 	%r209, [%rd6+4];
	xor.b32  	%r337, %r337, %r209;
	ld.global.u32 	%r210, [%rd6+8];
	xor.b32  	%r336, %r336, %r210;
	ld.global.u32 	%r211, [%rd6+12];
	xor.b32  	%r335, %r335, %r211;
	ld.global.u32 	%r212, [%rd6+16];
	xor.b32  	%r334, %r334, %r212;
$L__BB0_9:
	and.b32  	%r214, %r204, 2;
	setp.eq.s32 	%p6, %r214, 0;
	@%p6 bra 	$L__BB0_11;
	ld.global.u32 	%r215, [%rd6+20];
	xor.b32  	%r338, %r338, %r215;
	ld.global.u32 	%r216, [%rd6+24];
	xor.b32  	%r337, %r337, %r216;
	ld.global.u32 	%r217, [%rd6+28];
	xor.b32  	%r336, %r336, %r217;
	ld.global.u32 	%r218, [%rd6+32];
	xor.b32  	%r335, %r335, %r218;
	ld.global.u32 	%r219, [%rd6+36];
	xor.b32  	%r334, %r334, %r219;
$L__BB0_11:
	and.b32  	%r221, %r204, 4;
	setp.eq.s32 	%p7, %r221, 0;
	@%p7 bra 	$L__BB0_13;
	ld.global.u32 	%r222, [%rd6+40];
	xor.b32  	%r338, %r338, %r222;
	ld.global.u32 	%r223, [%rd6+44];
	xor.b32  	%r337, %r337, %r223;
	ld.global.u32 	%r224, [%rd6+48];
	xor.b32  	%r336, %r336, %r224;
	ld.global.u32 	%r225, [%rd6+52];
	xor.b32  	%r335, %r335, %r225;
	ld.global.u32 	%r226, [%rd6+56];
	xor.b32  	%r334, %r334, %r226;
$L__BB0_13:
	and.b32  	%r228, %r204, 8;
	setp.eq.s32 	%p8, %r228, 0;
	@%p8 bra 	$L__BB0_15;
	ld.global.u32 	%r229, [%rd6+60];
	xor.b32  	%r338, %r338, %r229;
	ld.global.u32 	%r230, [%rd6+64];
	xor.b32  	%r337, %r337, %r230;
	ld.global.u32 	%r231, [%rd6+68];
	xor.b32  	%r336, %r336, %r231;
	ld.global.u32 	%r232, [%rd6+72];
	xor.b32  	%r335, %r335, %r232;
	ld.global.u32 	%r233, [%rd6+76];
	xor.b32  	%r334, %r334, %r233;
$L__BB0_15:
	and.b32  	%r235, %r204, 16;
	setp.eq.s32 	%p9, %r235, 0;
	@%p9 bra 	$L__BB0_17;
	ld.global.u32 	%r236, [%rd6+80];
	xor.b32  	%r338, %r338, %r236;
	ld.global.u32 	%r237, [%rd6+84];
	xor.b32  	%r337, %r337, %r237;
	ld.global.u32 	%r238, [%rd6+88];
	xor.b32  	%r336, %r336, %r238;
	ld.global.u32 	%r239, [%rd6+92];
	xor.b32  	%r335, %r335, %r239;
	ld.global.u32 	%r240, [%rd6+96];
	xor.b32  	%r334, %r334, %r240;
$L__BB0_17:
	and.b32  	%r242, %r204, 32;
	setp.eq.s32 	%p10, %r242, 0;
	@%p10 bra 	$L__BB0_19;
	ld.global.u32 	%r243, [%rd6+100];
	xor.b32  	%r338, %r338, %r243;
	ld.global.u32 	%r244, [%rd6+104];
	xor.b32  	%r337, %r337, %r244;
	ld.global.u32 	%r245, [%rd6+108];
	xor.b32  	%r336, %r336, %r245;
	ld.global.u32 	%r246, [%rd6+112];
	xor.b32  	%r335, %r335, %r246;
	ld.global.u32 	%r247, [%rd6+116];
	xor.b32  	%r334, %r334, %r247;
$L__BB0_19:
	and.b32  	%r249, %r204, 64;
	setp.eq.s32 	%p11, %r249, 0;
	@%p11 bra 	$L__BB0_21;
	ld.global.u32 	%r250, [%rd6+120];
	xor.b32  	%r338, %r338, %r250;
	ld.global.u32 	%r251, [%rd6+124];
	xor.b32  	%r337, %r337, %r251;
	ld.global.u32 	%r252, [%rd6+128];
	xor.b32  	%r336, %r336, %r252;
	ld.global.u32 	%r253, [%rd6+132];
	xor.b32  	%r335, %r335, %r253;
	ld.global.u32 	%r254, [%rd6+136];
	xor.b32  	%r334, %r334, %r254;
$L__BB0_21:
	and.b32  	%r256, %r204, 128;
	setp.eq.s32 	%p12, %r256, 0;
	@%p12 bra 	$L__BB0_23;
	ld.global.u32 	%r257, [%rd6+140];
	xor.b32  	%r338, %r338, %r257;
	ld.global.u32 	%r258, [%rd6+144];
	xor.b32  	%r337, %r337, %r258;
	ld.global.u32 	%r259, [%rd6+148];
	xor.b32  	%r336, %r336, %r259;
	ld.global.u32 	%r260, [%rd6+152];
	xor.b32  	%r335, %r335, %r260;
	ld.global.u32 	%r261, [%rd6+156];
	xor.b32  	%r334, %r334, %r261;
$L__BB0_23:
	and.b32  	%r263, %r204, 256;
	setp.eq.s32 	%p13, %r263, 0;
	@%p13 bra 	$L__BB0_25;
	ld.global.u32 	%r264, [%rd6+160];
	xor.b32  	%r338, %r338, %r264;
	ld.global.u32 	%r265, [%rd6+164];
	xor.b32  	%r337, %r337, %r265;
	ld.global.u32 	%r266, [%rd6+168];
	xor.b32  	%r336, %r336, %r266;
	ld.global.u32 	%r267, [%rd6+172];
	xor.b32  	%r335, %r335, %r267;
	ld.global.u32 	%r268, [%rd6+176];
	xor.b32  	%r334, %r334, %r268;
$L__BB0_25:
	and.b32  	%r270, %r204, 512;
	setp.eq.s32 	%p14, %r270, 0;
	@%p14 bra 	$L__BB0_27;
	ld.global.u32 	%r271, [%rd6+180];
	xor.b32  	%r338, %r338, %r271;
	ld.global.u32 	%r272, [%rd6+184];
	xor.b32  	%r337, %r337, %r272;
	ld.global.u32 	%r273, [%rd6+188];
	xor.b32  	%r336, %r336, %r273;
	ld.global.u32 	%r274, [%rd6+192];
	xor.b32  	%r335, %r335, %r274;
	ld.global.u32 	%r275, [%rd6+196];
	xor.b32  	%r334, %r334, %r275;
$L__BB0_27:
	and.b32  	%r277, %r204, 1024;
	setp.eq.s32 	%p15, %r277, 0;
	@%p15 bra 	$L__BB0_29;
	ld.global.u32 	%r278, [%rd6+200];
	xor.b32  	%r338, %r338, %r278;
	ld.global.u32 	%r279, [%rd6+204];
	xor.b32  	%r337, %r337, %r279;
	ld.global.u32 	%r280, [%rd6+208];
	xor.b32  	%r336, %r336, %r280;
	ld.global.u32 	%r281, [%rd6+212];
	xor.b32  	%r335, %r335, %r281;
	ld.global.u32 	%r282, [%rd6+216];
	xor.b32  	%r334, %r334, %r282;
$L__BB0_29:
	and.b32  	%r284, %r204, 2048;
	setp.eq.s32 	%p16, %r284, 0;
	@%p16 bra 	$L__BB0_31;
	ld.global.u32 	%r285, [%rd6+220];
	xor.b32  	%r338, %r338, %r285;
	ld.global.u32 	%r286, [%rd6+224];
	xor.b32  	%r337, %r337, %r286;
	ld.global.u32 	%r287, [%rd6+228];
	xor.b32  	%r336, %r336, %r287;
	ld.global.u32 	%r288, [%rd6+232];
	xor.b32  	%r335, %r335, %r288;
	ld.global.u32 	%r289, [%rd6+236];
	xor.b32  	%r334, %r334, %r289;
$L__BB0_31:
	and.b32  	%r291, %r204, 4096;
	setp.eq.s32 	%p17, %r291, 0;
	@%p17 bra 	$L__BB0_33;
	ld.global.u32 	%r292, [%rd6+240];
	xor.b32  	%r338, %r338, %r292;
	ld.global.u32 	%r293, [%rd6+244];
	xor.b32  	%r337, %r337, %r293;
	ld.global.u32 	%r294, [%rd6+248];
	xor.b32  	%r336, %r336, %r294;
	ld.global.u32 	%r295, [%rd6+252];
	xor.b32  	%r335, %r335, %r295;
	ld.global.u32 	%r296, [%rd6+256];
	xor.b32  	%r334, %r334, %r296;
$L__BB0_33:
	and.b32  	%r298, %r204, 8192;
	setp.eq.s32 	%p18, %r298, 0;
	@%p18 bra 	$L__BB0_35;
	ld.global.u32 	%r299, [%rd6+260];
	xor.b32  	%r338, %r338, %r299;
	ld.global.u32 	%r300, [%rd6+264];
	xor.b32  	%r337, %r337, %r300;
	ld.global.u32 	%r301, [%rd6+268];
	xor.b32  	%r336, %r336, %r301;
	ld.global.u32 	%r302, [%rd6+272];
	xor.b32  	%r335, %r335, %r302;
	ld.global.u32 	%r303, [%rd6+276];
	xor.b32  	%r334, %r334, %r303;
$L__BB0_35:
	and.b32  	%r305, %r204, 16384;
	setp.eq.s32 	%p19, %r305, 0;
	@%p19 bra 	$L__BB0_37;
	ld.global.u32 	%r306, [%rd6+280];
	xor.b32  	%r338, %r338, %r306;
	ld.global.u32 	%r307, [%rd6+284];
	xor.b32  	%r337, %r337, %r307;
	ld.global.u32 	%r308, [%rd6+288];
	xor.b32  	%r336, %r336, %r308;
	ld.global.u32 	%r309, [%rd6+292];
	xor.b32  	%r335, %r335, %r309;
	ld.global.u32 	%r310, [%rd6+296];
	xor.b32  	%r334, %r334, %r310;
$L__BB0_37:
	and.b32  	%r312, %r204, 32768;
	setp.eq.s32 	%p20, %r312, 0;
	@%p20 bra 	$L__BB0_39;
	ld.global.u32 	%r313, [%rd6+300];
	xor.b32  	%r338, %r338, %r313;
	ld.global.u32 	%r314, [%rd6+304];
	xor.b32  	%r337, %r337, %r314;
	ld.global.u32 	%r315, [%rd6+308];
	xor.b32  	%r336, %r336, %r315;
	ld.global.u32 	%r316, [%rd6+312];
	xor.b32  	%r335, %r335, %r316;
	ld.global.u32 	%r317, [%rd6+316];
	xor.b32  	%r334, %r334, %r317;
$L__BB0_39:
	add.s32 	%r333, %r333, 16;
	setp.ne.s32 	%p21, %r333, 32;
	@%p21 bra 	$L__BB0_7;
	mad.lo.s32 	%r318, %r327, -31, %r12;
	add.s32 	%r327, %r318, 1;
	setp.ne.s32 	%p22, %r327, 5;
	@%p22 bra 	$L__BB0_6;
	st.global.u32 	[%rd2+4], %r338;
	st.global.u32 	[%rd2+8], %r337;
	st.global.u32 	[%rd2+12], %r336;
	st.global.u32 	[%rd2+16], %r335;
	st.global.u32 	[%rd2+20], %r334;
	add.s32 	%r321, %r321, 1;
	setp.lt.u32 	%p23, %r321, %r3;
	@%p23 bra 	$L__BB0_5;
$L__BB0_42:
	shr.u64 	%rd7, %rd18, 2;
	add.s32 	%r320, %r320, 1;
	setp.gt.u64 	%p24, %rd18, 3;
	mov.u64 	%rd18, %rd7;
	@%p24 bra 	$L__BB0_3;
$L__BB0_43:
	mov.b32 	%r319, 0;
	st.global.v2.u32 	[%rd2+24], {%r319, %r319};
	st.global.u32 	[%rd2+32], %r319;
	mov.b64 	%rd17, 0;
	st.global.u64 	[%rd2+40], %rd17;
$L__BB0_44:
	ret;

}
	// .globl	_Z18kmc_gillespie_stepPKvP10IsletDeltaP17curandStateXORWOWjjjfffh
.visible .entry _Z18kmc_gillespie_stepPKvP10IsletDeltaP17curandStateXORWOWjjjfffh(
	.param .u64 .ptr .align 1 _Z18kmc_gillespie_stepPKvP10IsletDeltaP17curandStateXORWOWjjjfffh_param_0,
	.param .u64 .ptr .align 1 _Z18kmc_gillespie_stepPKvP10IsletDeltaP17curandStateXORWOWjjjfffh_param_1,
	.param .u64 .ptr .align 1 _Z18kmc_gillespie_stepPKvP10IsletDeltaP17curandStateXORWOWjjjfffh_param_2,
	.param .u32 _Z18kmc_gillespie_stepPKvP10IsletDeltaP17curandStateXORWOWjjjfffh_param_3,
	.param .u32 _Z18kmc_gillespie_stepPKvP10IsletDeltaP17curandStateXORWOWjjjfffh_param_4,
	.param .u32 _Z18kmc_gillespie_stepPKvP10IsletDeltaP17curandStateXORWOWjjjfffh_param_5,
	.param .f32 _Z18kmc_gillespie_stepPKvP10IsletDeltaP17curandStateXORWOWjjjfffh_param_6,
	.param .f32 _Z18kmc_gillespie_stepPKvP10IsletDeltaP17curandStateXORWOWjjjfffh_param_7,
	.param .f32 _Z18kmc_gillespie_stepPKvP10IsletDeltaP17curandStateXORWOWjjjfffh_param_8,
	.param .u8 _Z18kmc_gillespie_stepPKvP10IsletDeltaP17curandStateXORWOWjjjfffh_param_9
)
{
	.reg .pred 	%p<7>;
	.reg .b16 	%rs<6>;
	.reg .b32 	%r<48>;
	.reg .b32 	%f<20>;
	.reg .b64 	%rd<10>;
	.reg .b64 	%fd<2>;

	ld.param.u64 	%rd3, [_Z18kmc_gillespie_stepPKvP10IsletDeltaP17curandStateXORWOWjjjfffh_param_2];
	ld.param.u32 	%r22, [_Z18kmc_gillespie_stepPKvP10IsletDeltaP17curandStateXORWOWjjjfffh_param_3];
	ld.param.f32 	%f8, [_Z18kmc_gillespie_stepPKvP10IsletDeltaP17curandStateXORWOWjjjfffh_param_6];
	ld.param.f32 	%f9, [_Z18kmc_gillespie_stepPKvP10IsletDeltaP17curandStateXORWOWjjjfffh_param_7];
	ld.param.f32 	%f10, [_Z18kmc_gillespie_stepPKvP10IsletDeltaP17curandStateXORWOWjjjfffh_param_8];
	ld.param.u8 	%rs5, [_Z18kmc_gillespie_stepPKvP10IsletDeltaP17curandStateXORWOWjjjfffh_param_9];
	mov.u32 	%r23, %ctaid.x;
	mov.u32 	%r24, %ntid.x;
	mov.u32 	%r25, %tid.x;
	mad.lo.s32 	%r1, %r23, %r24, %r25;
	setp.ge.u32 	%p1, %r1, %r22;
	@%p1 bra 	$L__BB1_8;
	cvta.to.global.u64 	%rd4, %rd3;
	mul.wide.u32 	%rd5, %r1, 48;
	add.s64 	%rd1, %rd4, %rd5;
	ld.global.v2.u32 	{%r47, %r46}, [%rd1];
	ld.global.v2.u32 	{%r4, %r5}, [%rd1+8];
	ld.global.v2.u32 	{%r6, %r7}, [%rd1+16];
	ld.global.v2.u32 	{%r8, %r9}, [%rd1+24];
	ld.global.f32 	%f1, [%rd1+32];
	ld.global.f64 	%fd1, [%rd1+40];
	mul.f32 	%f12, %f9, 0f47C35000;
	mul.f32 	%f2, %f12, %f10;
	add.f32 	%f3, %f2, 0f3A83126F;
	fma.rn.f32 	%f4, %f8, 0f47435000, %f3;
	setp.lt.f32 	%p2, %f4, 0f2B8CBCCC;
	mov.f32 	%f19, 0f00000000;
	mov.u32 	%r42, %r7;
	mov.u32 	%r43, %r6;
	mov.u32 	%r44, %r5;
	mov.u32 	%r45, %r4;
	@%p2 bra 	$L__BB1_3;
	shr.u32 	%r26, %r46, 2;
	xor.b32  	%r27, %r26, %r46;
	shl.b32 	%r28, %r7, 4;
	shl.b32 	%r29, %r27, 1;
	xor.b32  	%r30, %r28, %r29;
	xor.b32  	%r31, %r30, %r7;
	xor.b32  	%r42, %r31, %r27;
	add.s32 	%r47, %r47, 362437;
	add.s32 	%r32, %r42, %r47;
	cvt.rn.f32.u32 	%f13, %r32;
	fma.rn.f32 	%f14, %f13, 0f2F800000, 0f2F000000;
	lg2.approx.f32 	%f15, %f14;
	mul.f32 	%f16, %f15, 0fBF317218;
	div.rn.f32 	%f19, %f16, %f4;
	mov.u32 	%r43, %r7;
	mov.u32 	%r44, %r6;
	mov.u32 	%r45, %r5;
	mov.u32 	%r46, %r4;
$L__BB1_3:
	shr.u32 	%r33, %r46, 2;
	xor.b32  	%r34, %r33, %r46;
	shl.b32 	%r35, %r42, 4;
	shl.b32 	%r36, %r34, 1;
	xor.b32  	%r37, %r35, %r36;
	xor.b32  	%r38, %r37, %r42;
	xor.b32  	%r18, %r38, %r34;
	add.s32 	%r19, %r47, 362437;
	add.s32 	%r39, %r18, %r19;
	cvt.rn.f32.u32 	%f17, %r39;
	fma.rn.f32 	%f18, %f17, 0f2F800000, 0f2F000000;
	mul.f32 	%f7, %f4, %f18;
	setp.ltu.f32 	%p3, %f4, 0f2B8CBCCC;
	@%p3 bra 	$L__BB1_7;
	setp.geu.f32 	%p4, %f7, %f2;
	@%p4 bra 	$L__BB1_6;
	setp.gt.f32 	%p6, %f8, 0f3F333333;
	selp.b16 	%rs5, 3, 2, %p6;
	bra.uni 	$L__BB1_7;
$L__BB1_6:
	setp.lt.f32 	%p5, %f7, %f3;
	selp.b16 	%rs5, 0, %rs5, %p5;
$L__BB1_7:
	ld.param.u32 	%r41, [_Z18kmc_gillespie_stepPKvP10IsletDeltaP17curandStateXORWOWjjjfffh_param_5];
	ld.param.u32 	%r40, [_Z18kmc_gillespie_stepPKvP10IsletDeltaP17curandStateXORWOWjjjfffh_param_4];
	ld.param.u64 	%rd9, [_Z18kmc_gillespie_stepPKvP10IsletDeltaP17curandStateXORWOWjjjfffh_param_1];
	cvta.to.global.u64 	%rd6, %rd9;
	mul.wide.u32 	%rd7, %r1, 28;
	add.s64 	%rd8, %rd6, %rd7;
	st.global.u32 	[%rd8], %r1;
	st.global.u32 	[%rd8+4], %r40;
	st.global.u32 	[%rd8+8], %r41;
	st.global.f32 	[%rd8+12], %f8;
	st.global.f32 	[%rd8+16], %f9;
	st.global.u8 	[%rd8+20], %rs5;
	st.global.f32 	[%rd8+24], %f19;
	st.global.v2.u32 	[%rd1], {%r19, %r45};
	st.global.v2.u32 	[%rd1+8], {%r44, %r43};
	st.global.v2.u32 	[%rd1+16], {%r42, %r18};
	st.global.v2.u32 	[%rd1+24], {%r8, %r9};
	st.global.f32 	[%rd1+32], %f1;
	st.global.f64 	[%rd1+40], %fd1;
$L__BB1_8:
	ret;

}


// ===== COMPILED SASS (sm_100) =====

	.target	sm_100

	.elftype	@"ET_EXEC"


//--------------------- .note.nv.tkinfo           --------------------------
	.section	.note.nv.tkinfo,"",@"SHT_NOTE"
	.sectionflags	@"SHF_NOTE_NV_TKINFO"
	.tkinfo
        /*0018*/ 	.word	0x00000002
        /*0030*/ 	.string	""
        /*0030*/ 	.string	"ptxas"
        /*0030*/ 	.string	"Cuda compilation tools, release 13.0, V13.0.88"
        /*0030*/ 	.string	"Build cuda_13.0.r13.0/compiler.36424714_0"
        /*0030*/ 	.string	"-arch sm_100 -m 64 "



//--------------------- .note.nv.cuinfo           --------------------------
	.section	.note.nv.cuinfo,"",@"SHT_NOTE"
	.sectionflags	@"SHF_NOTE_NV_CUINFO"
        /*0018*/ 	.short	0x0002
        /*001a*/ 	.short	0x0064
        /*001c*/ 	.short	0x0082
	.zero		2


//--------------------- .nv.info                  --------------------------
	.section	.nv.info,"",@"SHT_CUDA_INFO"
	.align	4


	//----- nvinfo : EIATTR_REGCOUNT
	.align		4
        /*0000*/ 	.byte	0x04, 0x2f
        /*0002*/ 	.short	(.L_10 - .L_9)
	.align		4
.L_9:
        /*0004*/ 	.word	index@(_Z12kmc_init_rngP17curandStateXORWOWmj)
        /*0008*/ 	.word	0x0000001f


	//----- nvinfo : EIATTR_FRAME_SIZE
	.align		4
.L_10:
        /*000c*/ 	.byte	0x04, 0x11
        /*000e*/ 	.short	(.L_12 - .L_11)
	.align		4
.L_11:
        /*0010*/ 	.word	index@(_Z12kmc_init_rngP17curandStateXORWOWmj)
        /*0014*/ 	.word	0x00000000


	//----- nvinfo : EIATTR_REGCOUNT
	.align		4
.L_12:
        /*0018*/ 	.byte	0x04, 0x2f
        /*001a*/ 	.short	(.L_14 - .L_13)
	.align		4
.L_13:
        /*001c*/ 	.word	index@(_Z18kmc_gillespie_stepPKvP10IsletDeltaP17curandStateXORWOWjjjfffh)
        /*0020*/ 	.word	0x0000001f


	//----- nvinfo : EIATTR_FRAME_SIZE
	.align		4
.L_14:
        /*0024*/ 	.byte	0x04, 0x11
        /*0026*/ 	.short	(.L_16 - .L_15)
	.align		4
.L_15:
        /*0028*/ 	.word	index@($__internal_0_$__cuda_sm3x_div_rn_noftz_f32_slowpath)
        /*002c*/ 	.word	0x00000000


	//----- nvinfo : EIATTR_FRAME_SIZE
	.align		4
.L_16:
        /*0030*/ 	.byte	0x04, 0x11
        /*0032*/ 	.short	(.L_18 - .L_17)
	.align		4
.L_17:
        /*0034*/ 	.word	index@(_Z18kmc_gillespie_stepPKvP10IsletDeltaP17curandStateXORWOWjjjfffh)
        /*0038*/ 	.word	0x00000000


	//----- nvinfo : EIATTR_MIN_STACK_SIZE
	.align		4
.L_18:
        /*003c*/ 	.byte	0x04, 0x12
        /*003e*/ 	.short	(.L_20 - .L_19)
	.align		4
.L_19:
        /*0040*/ 	.word	index@(_Z18kmc_gillespie_stepPKvP10IsletDeltaP17curandStateXORWOWjjjfffh)
        /*0044*/ 	.word	0x00000000


	//----- nvinfo : EIATTR_MIN_STACK_SIZE
	.align		4
.L_20:
        /*0048*/ 	.byte	0x04, 0x12
        /*004a*/ 	.short	(.L_22 - .L_21)
	.align		4
.L_21:
        /*004c*/ 	.word	index@(_Z12kmc_init_rngP17curandStateXORWOWmj)
        /*0050*/ 	.word	0x00000000
.L_22:


//--------------------- .nv.compat                --------------------------
	.section	.nv.compat,"",@"SHT_CUDA_COMPAT_INFO"
	.align	4
        /*0000*/ 	.byte	0x02, 0x09, 0x00, 0x00, 0x02, 0x02, 0x01, 0x00, 0x02, 0x05, 0x05, 0x00, 0x03, 0x07, 0x01, 0x01
        /*0010*/ 	.byte	0x02, 0x03, 0x00, 0x00, 0x02, 0x06, 0x01, 0x00, 0x04, 0x0b, 0x08, 0x00, 0x01, 0x00, 0x00, 0x00
        /*0020*/ 	.byte	0x00, 0x00, 0x00, 0x00


//--------------------- .nv.info._Z18kmc_gillespie_stepPKvP10IsletDeltaP17curandStateXORWOWjjjfffh --------------------------
	.section	.nv.info._Z18kmc_gillespie_stepPKvP10IsletDeltaP17curandStateXORWOWjjjfffh,"",@"SHT_CUDA_INFO"
	.sectionflags	@""
	.align	4


	//----- nvinfo : EIATTR_CUDA_API_VERSION
	.align		4
        /*0000*/ 	.byte	0x04, 0x37
        /*0002*/ 	.short	(.L_24 - .L_23)
.L_23:
        /*0004*/ 	.word	0x00000082


	//----- nvinfo : EIATTR_KPARAM_INFO
	.align		4
.L_24:
        /*0008*/ 	.byte	0x04, 0x17
        /*000a*/ 	.short	(.L_26 - .L_25)
.L_25:
        /*000c*/ 	.word	0x00000000
        /*0010*/ 	.short	0x0009
        /*0012*/ 	.short	0x0030
        /*0014*/ 	.byte	0x00, 0xf0, 0x05, 0x00


	//----- nvinfo : EIATTR_KPARAM_INFO
	.align		4
.L_26:
        /*0018*/ 	.byte	0x04, 0x17
        /*001a*/ 	.short	(.L_28 - .L_27)
.L_27:
        /*001c*/ 	.word	0x00000000
        /*0020*/ 	.short	0x0008
        /*0022*/ 	.short	0x002c
        /*0024*/ 	.byte	0x00, 0xf0, 0x11, 0x00


	//----- nvinfo : EIATTR_KPARAM_INFO
	.align		4
.L_28:
        /*0028*/ 	.byte	0x04, 0x17
        /*002a*/ 	.short	(.L_30 - .L_29)
.L_29:
        /*002c*/ 	.word	0x00000000
        /*0030*/ 	.short	0x0007
        /*0032*/ 	.short	0x0028
        /*0034*/ 	.byte	0x00, 0xf0, 0x11, 0x00


	//----- nvinfo : EIATTR_KPARAM_INFO
	.align		4
.L_30:
        /*0038*/ 	.byte	0x04, 0x17
        /*003a*/ 	.short	(.L_32 - .L_31)
.L_31:
        /*003c*/ 	.word	0x00000000
        /*0040*/ 	.short	0x0006
        /*0042*/ 	.short	0x0024
        /*0044*/ 	.byte	0x00, 0xf0, 0x11, 0x00


	//----- nvinfo : EIATTR_KPARAM_INFO
	.align		4
.L_32:
        /*0048*/ 	.byte	0x04, 0x17
        /*004a*/ 	.short	(.L_34 - .L_33)
.L_33:
        /*004c*/ 	.word	0x00000000
        /*0050*/ 	.short	0x0005
        /*0052*/ 	.short	0x0020
        /*0054*/ 	.byte	0x00, 0xf0, 0x11, 0x00


	//----- nvinfo : EIATTR_KPARAM_INFO
	.align		4
.L_34:
        /*0058*/ 	.byte	0x04, 0x17
        /*005a*/ 	.short	(.L_36 - .L_35)
.L_35:
        /*005c*/ 	.word	0x00000000
        /*0060*/ 	.short	0x0004
        /*0062*/ 	.short	0x001c
        /*0064*/ 	.byte	0x00, 0xf0, 0x11, 0x00


	//----- nvinfo : EIATTR_KPARAM_INFO
	.align		4
.L_36:
        /*0068*/ 	.byte	0x04, 0x17
        /*006a*/ 	.short	(.L_38 - .L_37)
.L_37:
        /*006c*/ 	.word	0x00000000
        /*0070*/ 	.short	0x0003
        /*0072*/ 	.short	0x0018
        /*0074*/ 	.byte	0x00, 0xf0, 0x11, 0x00


	//----- nvinfo : EIATTR_KPARAM_INFO
	.align		4
.L_38:
        /*0078*/ 	.byte	0x04, 0x17
        /*007a*/ 	.short	(.L_40 - .L_39)
.L_39:
        /*007c*/ 	.word	0x00000000
        /*0080*/ 	.short	0x0002
        /*0082*/ 	.short	0x0010
        /*0084*/ 	.byte	0x00, 0xf5, 0x21, 0x00


	//----- nvinfo : EIATTR_KPARAM_INFO
	.align		4
.L_40:
        /*0088*/ 	.byte	0x04, 0x17
        /*008a*/ 	.short	(.L_42 - .L_41)
.L_41:
        /*008c*/ 	.word	0x00000000
        /*0090*/ 	.short	0x0001
        /*0092*/ 	.short	0x0008
        /*0094*/ 	.byte	0x00, 0xf5, 0x21, 0x00


	//----- nvinfo : EIATTR_KPARAM_INFO
	.align		4
.L_42:
        /*0098*/ 	.byte	0x04, 0x17
        /*009a*/ 	.short	(.L_44 - .L_43)
.L_43:
        /*009c*/ 	.word	0x00000000
        /*00a0*/ 	.short	0x0000
        /*00a2*/ 	.short	0x0000
        /*00a4*/ 	.byte	0x00, 0xf5, 0x21, 0x00


	//----- nvinfo : EIATTR_SPARSE_MMA_MASK
	.align		4
.L_44:
        /*00a8*/ 	.byte	0x03, 0x50
        /*00aa*/ 	.short	0x0000


	//----- nvinfo : EIATTR_MAXREG_COUNT
	.align		4
        /*00ac*/ 	.byte	0x03, 0x1b
        /*00ae*/ 	.short	0x00ff


	//----- nvinfo : EIATTR_MERCURY_ISA_VERSION
	.align		4
        /*00b0*/ 	.byte	0x03, 0x5f
        /*00b2*/ 	.short	0x0101


	//----- nvinfo : EIATTR_VRC_CTA_INIT_COUNT
	.align		4
        /*00b4*/ 	.byte	0x02, 0x4a
	.zero		1
	.zero		1


	//----- nvinfo : EIATTR_EXIT_INSTR_OFFSETS
	.align		4
        /*00b8*/ 	.byte	0x04, 0x1c
        /*00ba*/ 	.short	(.L_46 - .L_45)


	//   ....[0]....
.L_45:
        /*00bc*/ 	.word	0x00000070


	//   ....[1]....
        /*00c0*/ 	.word	0x000006b0


	//----- nvinfo : EIATTR_CRS_STACK_SIZE
	.align		4
.L_46:
        /*00c4*/ 	.byte	0x04, 0x1e
        /*00c6*/ 	.short	(.L_48 - .L_47)
.L_47:
        /*00c8*/ 	.word	0x00000000


	//----- nvinfo : EIATTR_CBANK_PARAM_SIZE
	.align		4
.L_48:
        /*00cc*/ 	.byte	0x03, 0x19
        /*00ce*/ 	.short	0x0031


	//----- nvinfo : EIATTR_PARAM_CBANK
	.align		4
        /*00d0*/ 	.byte	0x04, 0x0a
        /*00d2*/ 	.short	(.L_50 - .L_49)
	.align		4
.L_49:
        /*00d4*/ 	.word	index@(.nv.constant0._Z18kmc_gillespie_stepPKvP10IsletDeltaP17curandStateXORWOWjjjfffh)
        /*00d8*/ 	.short	0x0380
        /*00da*/ 	.short	0x0031


	//----- nvinfo : EIATTR_SW_WAR
	.align		4
.L_50:
        /*00dc*/ 	.byte	0x04, 0x36
        /*00de*/ 	.short	(.L_52 - .L_51)
.L_51:
        /*00e0*/ 	.word	0x00000008
.L_52:


//--------------------- .nv.info._Z12kmc_init_rngP17curandStateXORWOWmj --------------------------
	.section	.nv.info._Z12kmc_init_rngP17curandStateXORWOWmj,"",@"SHT_CUDA_INFO"
	.sectionflags	@""
	.align	4


	//----- nvinfo : EIATTR_CUDA_API_VERSION
	.align		4
        /*0000*/ 	.byte	0x04, 0x37
        /*0002*/ 	.short	(.L_54 - .L_53)
.L_53:
        /*0004*/ 	.word	0x00000082


	//----- nvinfo : EIATTR_KPARAM_INFO
	.align		4
.L_54:
        /*0008*/ 	.byte	0x04, 0x17
        /*000a*/ 	.short	(.L_56 - .L_55)
.L_55:
        /*000c*/ 	.word	0x00000000
        /*0010*/ 	.short	0x0002
        /*0012*/ 	.short	0x0010
        /*0014*/ 	.byte	0x00, 0xf0, 0x11, 0x00


	//----- nvinfo : EIATTR_KPARAM_INFO
	.align		4
.L_56:
        /*0018*/ 	.byte	0x04, 0x17
        /*001a*/ 	.short	(.L_58 - .L_57)
.L_57:
        /*001c*/ 	.word	0x00000000
        /*0020*/ 	.short	0x0001
        /*0022*/ 	.short	0x0008
        /*0024*/ 	.byte	0x00, 0xf0, 0x21, 0x00


	//----- nvinfo : EIATTR_KPARAM_INFO
	.align		4
.L_58:
        /*0028*/ 	.byte	0x04, 0x17
        /*002a*/ 	.short	(.L_60 - .L_59)
.L_59:
        /*002c*/ 	.word	0x00000000
        /*0030*/ 	.short	0x0000
        /*0032*/ 	.short	0x0000
        /*0034*/ 	.byte	0x00, 0xf5, 0x21, 0x00


	//----- nvinfo : EIATTR_SPARSE_MMA_MASK
	.align		4
.L_60:
        /*0038*/ 	.byte	0x03, 0x50
        /*003a*/ 	.short	0x0000


	//----- nvinfo : EIATTR_MAXREG_COUNT
	.align		4
        /*003c*/ 	.byte	0x03, 0x1b
        /*003e*/ 	.short	0x00ff


	//----- nvinfo : EIATTR_MERCURY_ISA_VERSION
	.align		4
        /*0040*/ 	.byte	0x03, 0x5f
        /*0042*/ 	.short	0x0101


	//----- nvinfo : EIATTR_VRC_CTA_INIT_COUNT
	.align		4
        /*0044*/ 	.byte	0x02, 0x4a
	.zero		1
	.zero		1


	//----- nvinfo : EIATTR_EXIT_INSTR_OFFSETS
	.align		4
        /*0048*/ 	.byte	0x04, 0x1c
        /*004a*/ 	.short	(.L_62 - .L_61)


	//   ....[0]....
.L_61:
        /*004c*/ 	.word	0x00000070


	//   ....[1]....
        /*0050*/ 	.word	0x00000ef0


	//----- nvinfo : EIATTR_CRS_STACK_SIZE
	.align		4
.L_62:
        /*0054*/ 	.byte	0x04, 0x1e
        /*0056*/ 	.short	(.L_64 - .L_63)
.L_63:
        /*0058*/ 	.word	0x00000000


	//----- nvinfo : EIATTR_CBANK_PARAM_SIZE
	.align		4
.L_64:
        /*005c*/ 	.byte	0x03, 0x19
        /*005e*/ 	.short	0x0014


	//----- nvinfo : EIATTR_PARAM_CBANK
	.align		4
        /*0060*/ 	.byte	0x04, 0x0a
        /*0062*/ 	.short	(.L_66 - .L_65)
	.align		4
.L_65:
        /*0064*/ 	.word	index@(.nv.constant0._Z12kmc_init_rngP17curandStateXORWOWmj)
        /*0068*/ 	.short	0x0380
        /*006a*/ 	.short	0x0014


	//----- nvinfo : EIATTR_SW_WAR
	.align		4
.L_66:
        /*006c*/ 	.byte	0x04, 0x36
        /*006e*/ 	.short	(.L_68 - .L_67)
.L_67:
        /*0070*/ 	.word	0x00000008
.L_68:


//--------------------- .nv.callgraph             --------------------------
	.section	.nv.callgraph,"",@"SHT_CUDA_CALLGRAPH"
	.align	4
	.sectionentsize	8
	.align		4
        /*0000*/ 	.word	0x00000000
	.align		4
        /*0004*/ 	.word	0xffffffff
	.align		4
        /*0008*/ 	.word	0x00000000
	.align		4
        /*000c*/ 	.word	0xfffffffe
	.align		4
        /*0010*/ 	.word	0x00000000
	.align		4
        /*0014*/ 	.word	0xfffffffd
	.align		4
        /*0018*/ 	.word	0x00000000
	.align		4
        /*001c*/ 	.word	0xfffffffc


//--------------------- .nv.constant4             --------------------------
	.section	.nv.constant4,"a",@progbits
	.align	8
	.align		8
.nv.constant4:
        /*0000*/ 	.dword	precalc_xorwow_matrix
	.align		8
        /*0008*/ 	.dword	precalc_xorwow_offset_matrix
	.align		8
        /*0010*/ 	.dword	mrg32k3aM1
	.align		8
        /*0018*/ 	.dword	mrg32k3aM2
	.align		8
        /*0020*/ 	.dword	mrg32k3aM1SubSeq
	.align		8
        /*0028*/ 	.dword	mrg32k3aM2SubSeq
	.align		8
        /*0030*/ 	.dword	mrg32k3aM1Seq
	.align		8
        /*0038*/ 	.dword	mrg32k3aM2Seq


//--------------------- .nv.constant3             --------------------------
	.section	.nv.constant3,"a",@progbits
	.align	8
.nv.constant3:
	.type		__cr_lgamma_table,@object
	.size		__cr_lgamma_table,(.L_8 - __cr_lgamma_table)
__cr_lgamma_table:
        /*0000*/ 	.byte	0x00, 0x00, 0x00, 0x00, 0x00, 0x00, 0x00, 0x00, 0x00, 0x00, 0x00, 0x00, 0x00, 0x00, 0x00, 0x00
        /*0010*/ 	.byte	0xef, 0x39, 0xfa, 0xfe, 0x42, 0x2e, 0xe6, 0x3f, 0x02, 0x20, 0x2a, 0xfa, 0x0b, 0xab, 0xfc, 0x3f
        /*0020*/ 	.byte	0xf9, 0x2c, 0x92, 0x7c, 0xa7, 0x6c, 0x09, 0x40, 0xc9, 0x79, 0x44, 0x3c, 0x64, 0x26, 0x13, 0x40
        /*0030*/ 	.byte	0xca, 0x01, 0xcf, 0x3a, 0x27, 0x51, 0x1a, 0x40, 0x30, 0xcc, 0x2d, 0xf3, 0xe1, 0x0c, 0x21, 0x40
        /*0040*/ 	.byte	0x0d, 0xb7, 0xfc, 0x82, 0x8e, 0x35, 0x25, 0x40
.L_8:


//--------------------- .text._Z18kmc_gillespie_stepPKvP10IsletDeltaP17curandStateXORWOWjjjfffh --------------------------
	.section	.text._Z18kmc_gillespie_stepPKvP10IsletDeltaP17curandStateXORWOWjjjfffh,"ax",@progbits
	.align	128
        .global         _Z18kmc_gillespie_stepPKvP10IsletDeltaP17curandStateXORWOWjjjfffh
        .type           _Z18kmc_gillespie_stepPKvP10IsletDeltaP17curandStateXORWOWjjjfffh,@function
        .size           _Z18kmc_gillespie_stepPKvP10IsletDeltaP17curandStateXORWOWjjjfffh,(.L_x_25 - _Z18kmc_gillespie_stepPKvP10IsletDeltaP17curandStateXORWOWjjjfffh)
        .other          _Z18kmc_gillespie_stepPKvP10IsletDeltaP17curandStateXORWOWjjjfffh,@"STO_CUDA_ENTRY STV_DEFAULT"
_Z18kmc_gillespie_stepPKvP10IsletDeltaP17curandStateXORWOWjjjfffh:
.text._Z18kmc_gillespie_stepPKvP10IsletDeltaP17curandStateXORWOWjjjfffh:
[----:B------:R-:W-:Y:S01]  /*0000*/  LDC R1, c[0x0][0x37c] ;  /* 0x0000df00ff017b82 */ /* 0x000fe20000000800 */
[----:B------:R-:W0:Y:S07]  /*0010*/  S2R R3, SR_TID.X ;  /* 0x0000000000037919 */ /* 0x000e2e0000002100 */
[----:B------:R-:W0:Y:S01]  /*0020*/  S2UR UR4, SR_CTAID.X ;  /* 0x00000000000479c3 */ /* 0x000e220000002500 */
[----:B------:R-:W1:Y:S07]  /*0030*/  LDCU UR5, c[0x0][0x398] ;  /* 0x00007300ff0577ac */ /* 0x000e6e0008000800 */
[----:B------:R-:W0:Y:S02]  /*0040*/  LDC R24, c[0x0][0x360] ;  /* 0x0000d800ff187b82 */ /* 0x000e240000000800 */
[----:B0-----:R-:W-:-:S05]  /*0050*/  IMAD R24, R24, UR4, R3 ;  /* 0x0000000418187c24 */ /* 0x001fca000f8e0203 */
[----:B-1----:R-:W-:-:S13]  /*0060*/  ISETP.GE.U32.AND P0, PT, R24, UR5, PT ;  /* 0x0000000518007c0c */ /* 0x002fda000bf06070 */
[----:B------:R-:W-:Y:S05]  /*0070*/  @P0 EXIT ;  /* 0x000000000000094d */ /* 0x000fea0003800000 */
[----:B------:R-:W0:Y:S01]  /*0080*/  LDC.64 R12, c[0x0][0x390] ;  /* 0x0000e400ff0c7b82 */ /* 0x000e220000000a00 */
[----:B------:R-:W1:Y:S01]  /*0090*/  LDCU.64 UR4, c[0x0][0x358] ;  /* 0x00006b00ff0477ac */ /* 0x000e620008000a00 */
[----:B------:R-:W2:Y:S06]  /*00a0*/  LDCU.U8 UR6, c[0x0][0x3b0] ;  /* 0x00007600ff0677ac */ /* 0x000eac0008000000 */
[----:B------:R-:W3:Y:S08]  /*00b0*/  LDC.64 R14, c[0x0][0x3a8] ;  /* 0x0000ea00ff0e7b82 */ /* 0x000ef00000000a00 */
[----:B------:R-:W4:Y:S01]  /*00c0*/  LDC R0, c[0x0][0x3a4] ;  /* 0x0000e900ff007b82 */ /* 0x000f220000000800 */
[----:B0-----:R-:W-:-:S05]  /*00d0*/  IMAD.WIDE.U32 R12, R24, 0x30, R12 ;  /* 0x00000030180c7825 */ /* 0x001fca00078e000c */
[----:B-1----:R-:W4:Y:S04]  /*00e0*/  LDG.E.64 R10, desc[UR4][R12.64+0x8] ;  /* 0x000008040c0a7981 */ /* 0x002f28000c1e1b00 */
[----:B------:R-:W4:Y:S04]  /*00f0*/  LDG.E.64 R8, desc[UR4][R12.64+0x10] ;  /* 0x000010040c087981 */ /* 0x000f28000c1e1b00 */
[----:B------:R0:W5:Y:S04]  /*0100*/  LDG.E R23, desc[UR4][R12.64+0x20] ;  /* 0x000020040c177981 */ /* 0x000168000c1e1900 */
[----:B------:R0:W5:Y:S04]  /*0110*/  LDG.E.64 R6, desc[UR4][R12.64+0x28] ;  /* 0x000028040c067981 */ /* 0x000168000c1e1b00 */
[----:B------:R0:W5:Y:S04]  /*0120*/  LDG.E.64 R2, desc[UR4][R12.64] ;  /* 0x000000040c027981 */ /* 0x000168000c1e1b00 */
[----:B------:R0:W5:Y:S01]  /*0130*/  LDG.E.64 R4, desc[UR4][R12.64+0x18] ;  /* 0x000018040c047981 */ /* 0x000162000c1e1b00 */
[----:B---3--:R-:W-:Y:S01]  /*0140*/  FMUL R22, R14, 100000 ;  /* 0x47c350000e167820 */ /* 0x008fe20000400000 */
[----:B--2---:R-:W-:-:S03]  /*0150*/  IMAD.U32 R20, RZ, RZ, UR6 ;  /* 0x00000006ff147e24 */ /* 0x004fc6000f8e00ff */
[----:B------:R-:W-:-:S04]  /*0160*/  FMUL R22, R22, R15 ;  /* 0x0000000f16167220 */ /* 0x000fc80000400000 */
[----:B------:R-:W-:-:S04]  /*0170*/  FADD R21, R22, 0.0010000000474974513054 ;  /* 0x3a83126f16157421 */ /* 0x000fc80000000000 */
[----:B----4-:R-:W-:Y:S01]  /*0180*/  FFMA R25, R0, 50000, R21 ;  /* 0x4743500000197823 */ /* 0x010fe20000000015 */
[----:B------:R-:W-:-:S04]  /*0190*/  IMAD.MOV.U32 R0, RZ, RZ, RZ ;  /* 0x000000ffff007224 */ /* 0x000fc800078e00ff */
[----:B------:R-:W-:Y:S01]  /*01a0*/  FSETP.GEU.AND P0, PT, R25, 9.9999999600419720025e-13, PT ;  /* 0x2b8cbccc1900780b */ /* 0x000fe20003f0e000 */
[----:B------:R-:W-:Y:S02]  /*01b0*/  IMAD.MOV.U32 R16, RZ, RZ, R11 ;  /* 0x000000ffff107224 */ /* 0x000fe400078e000b */
[----:B------:R-:W-:Y:S02]  /*01c0*/  IMAD.MOV.U32 R19, RZ, RZ, R10 ;  /* 0x000000ffff137224 */ /* 0x000fe400078e000a */
[----:B------:R-:W-:Y:S02]  /*01d0*/  IMAD.MOV.U32 R14, RZ, RZ, R9 ;  /* 0x000000ffff0e7224 */ /* 0x000fe400078e0009 */
[----:B------:R-:W-:-:S06]  /*01e0*/  IMAD.MOV.U32 R17, RZ, RZ, R8 ;  /* 0x000000ffff117224 */ /* 0x000fcc00078e0008 */
[----:B0-----:R-:W-:Y:S05]  /*01f0*/  @!P0 BRA `(.L_x_0) ;  /* 0x0000000000888947 */ /* 0x001fea0003800000 */
[----:B-----5:R-:W-:Y:S01]  /*0200*/  SHF.R.U32.HI R0, RZ, 0x2, R3 ;  /* 0x00000002ff007819 */ /* 0x020fe20000011603 */
[----:B------:R-:W-:Y:S01]  /*0210*/  IMAD.SHL.U32 R14, R9, 0x10, RZ ;  /* 0x00000010090e7824 */ /* 0x000fe200078e00ff */
[----:B------:R-:W0:Y:S01]  /*0220*/  MUFU.RCP R16, R25 ;  /* 0x0000001900107308 */ /* 0x000e220000001000 */
[----:B------:R-:W-:Y:S01]  /*0230*/  VIADD R2, R2, 0x587c5 ;  /* 0x000587c502027836 */ /* 0x000fe20000000000 */
[----:B------:R-:W-:Y:S01]  /*0240*/  LOP3.LUT R0, R0, R3, RZ, 0x3c, !PT ;  /* 0x0000000300007212 */ /* 0x000fe200078e3cff */
[----:B------:R-:W-:Y:S04]  /*0250*/  BSSY.RECONVERGENT B0, `(.L_x_1) ;  /* 0x0000017000007945 */ /* 0x000fe80003800200 */
[----:B------:R-:W-:-:S05]  /*0260*/  IMAD.SHL.U32 R3, R0, 0x2, RZ ;  /* 0x0000000200037824 */ /* 0x000fca00078e00ff */
[----:B------:R-:W-:-:S04]  /*0270*/  LOP3.LUT R3, R9, R14, R3, 0x96, !PT ;  /* 0x0000000e09037212 */ /* 0x000fc800078e9603 */
[----:B------:R-:W-:Y:S01]  /*0280*/  LOP3.LUT R14, R3, R0, RZ, 0x3c, !PT ;  /* 0x00000000030e7212 */ /* 0x000fe200078e3cff */
[----:B------:R-:W-:Y:S02]  /*0290*/  HFMA2 R3, -RZ, RZ, 0.1171875, 0 ;  /* 0x2f800000ff037431 */ /* 0x000fe400000001ff */
[----:B0-----:R-:W-:Y:S02]  /*02a0*/  FFMA R15, -R25, R16, 1 ;  /* 0x3f800000190f7423 */ /* 0x001fe40000000110 */
[----:B------:R-:W-:Y:S02]  /*02b0*/  IMAD.IADD R0, R14, 0x1, R2 ;  /* 0x000000010e007824 */ /* 0x000fe400078e0202 */
[----:B------:R-:W-:-:S03]  /*02c0*/  FFMA R15, R16, R15, R16 ;  /* 0x0000000f100f7223 */ /* 0x000fc60000000010 */
[----:B------:R-:W-:-:S05]  /*02d0*/  I2FP.F32.U32 R0, R0 ;  /* 0x0000000000007245 */ /* 0x000fca0000201000 */
[----:B------:R-:W-:-:S05]  /*02e0*/  FFMA R3, R0, R3, 1.1641532182693481445e-10 ;  /* 0x2f00000000037423 */ /* 0x000fca0000000003 */
[----:B------:R-:W-:-:S13]  /*02f0*/  FSETP.GEU.AND P0, PT, |R3|, 1.175494350822287508e-38, PT ;  /* 0x008000000300780b */ /* 0x000fda0003f0e200 */
[----:B------:R-:W-:-:S04]  /*0300*/  @!P0 FMUL R3, R3, 16777216 ;  /* 0x4b80000003038820 */ /* 0x000fc80000400000 */
[----:B------:R-:W0:Y:S02]  /*0310*/  MUFU.LG2 R0, R3 ;  /* 0x0000000300007308 */ /* 0x000e240000000c00 */
[----:B0-----:R-:W-:-:S04]  /*0320*/  @!P0 FADD R0, R0, -24 ;  /* 0xc1c0000000008421 */ /* 0x001fc80000000000 */
[----:B------:R-:W-:-:S04]  /*0330*/  FMUL R0, R0, -0.69314718246459960938 ;  /* 0xbf31721800007820 */ /* 0x000fc80000400000 */
[----:B------:R-:W0:Y:S01]  /*0340*/  FCHK P0, R0, R25 ;  /* 0x0000001900007302 */ /* 0x000e220000000000 */
[----:B------:R-:W-:-:S04]  /*0350*/  FFMA R16, R0, R15, RZ ;  /* 0x0000000f00107223 */ /* 0x000fc800000000ff */
[----:B------:R-:W-:-:S04]  /*0360*/  FFMA R17, -R25, R16, R0 ;  /* 0x0000001019117223 */ /* 0x000fc80000000100 */
[----:B------:R-:W-:Y:S01]  /*0370*/  FFMA R15, R15, R17, R16 ;  /* 0x000000110f0f7223 */ /* 0x000fe20000000010 */
[----:B0-----:R-:W-:Y:S06]  /*0380*/  @!P0 BRA `(.L_x_2) ;  /* 0x00000000000c8947 */ /* 0x001fec0003800000 */
[----:B------:R-:W-:-:S07]  /*0390*/  MOV R16, 0x3b0 ;  /* 0x000003b000107802 */ /* 0x000fce0000000f00 */
[----:B------:R-:W-:Y:S05]  /*03a0*/  CALL.REL.NOINC `($__internal_0_$__cuda_sm3x_div_rn_noftz_f32_slowpath) ;  /* 0x0000000000c47944 */ /* 0x000fea0003c00000 */
[----:B------:R-:W-:-:S07]  /*03b0*/  IMAD.MOV.U32 R15, RZ, RZ, R0 ;  /* 0x000000ffff0f7224 */ /* 0x000fce00078e0000 */
.L_x_2:
[----:B------:R-:W-:Y:S05]  /*03c0*/  BSYNC.RECONVERGENT B0 ;  /* 0x0000000000007941 */ /* 0x000fea0003800200 */
.L_x_1:
[----:B------:R-:W-:Y:S02]  /*03d0*/  IMAD.MOV.U32 R0, RZ, RZ, R15 ;  /* 0x000000ffff007224 */ /* 0x000fe400078e000f */
[----:B------:R-:W-:Y:S02]  /*03e0*/  IMAD.MOV.U32 R17, RZ, RZ, R9 ;  /* 0x000000ffff117224 */ /* 0x000fe400078e0009 */
[----:B------:R-:W-:Y:S02]  /*03f0*/  IMAD.MOV.U32 R16, RZ, RZ, R8 ;  /* 0x000000ffff107224 */ /* 0x000fe400078e0008 */
[----:B------:R-:W-:Y:S02]  /*0400*/  IMAD.MOV.U32 R19, RZ, RZ, R11 ;  /* 0x000000ffff137224 */ /* 0x000fe400078e000b */
[----:B------:R-:W-:-:S07]  /*0410*/  IMAD.MOV.U32 R3, RZ, RZ, R10 ;  /* 0x000000ffff037224 */ /* 0x000fce00078e000a */
.L_x_0:
[----:B-----5:R-:W-:Y:S01]  /*0420*/  SHF.R.U32.HI R8, RZ, 0x2, R3 ;  /* 0x00000002ff087819 */ /* 0x020fe20000011603 */
[----:B------:R-:W0:Y:S01]  /*0430*/  LDC R11, c[0x0][0x39c] ;  /* 0x0000e700ff0b7b82 */ /* 0x000e220000000800 */
[----:B------:R-:W-:Y:S02]  /*0440*/  IADD3 R18, PT, PT, R2, 0x587c5, RZ ;  /* 0x000587c502127810 */ /* 0x000fe40007ffe0ff */
[----:B------:R-:W-:Y:S01]  /*0450*/  LOP3.LUT R8, R8, R3, RZ, 0x3c, !PT ;  /* 0x0000000308087212 */ /* 0x000fe200078e3cff */
[----:B------:R-:W-:Y:S01]  /*0460*/  IMAD.SHL.U32 R3, R14, 0x10, RZ ;  /* 0x000000100e037824 */ /* 0x000fe200078e00ff */
[----:B------:R-:W-:-:S03]  /*0470*/  FSETP.GE.AND P0, PT, R25, 9.9999999600419720025e-13, PT ;  /* 0x2b8cbccc1900780b */ /* 0x000fc60003f06000 */
[----:B------:R-:W-:Y:S01]  /*0480*/  IMAD.SHL.U32 R9, R8, 0x2, RZ ;  /* 0x0000000208097824 */ /* 0x000fe200078e00ff */
[----:B------:R-:W1:Y:S04]  /*0490*/  LDC R27, c[0x0][0x3a8] ;  /* 0x0000ea00ff1b7b82 */ /* 0x000e680000000800 */
[----:B------:R-:W-:-:S04]  /*04a0*/  LOP3.LUT R3, R14, R3, R9, 0x96, !PT ;  /* 0x000000030e037212 */ /* 0x000fc800078e9609 */
[----:B------:R-:W-:Y:S01]  /*04b0*/  LOP3.LUT R15, R3, R8, RZ, 0x3c, !PT ;  /* 0x00000008030f7212 */ /* 0x000fe200078e3cff */
[----:B------:R-:W-:Y:S01]  /*04c0*/  IMAD.MOV.U32 R3, RZ, RZ, 0x2f800000 ;  /* 0x2f800000ff037424 */ /* 0x000fe200078e00ff */
[----:B------:R-:W2:Y:S03]  /*04d0*/  LDC.64 R8, c[0x0][0x388] ;  /* 0x0000e200ff087b82 */ /* 0x000ea60000000a00 */
[----:B------:R-:W-:-:S05]  /*04e0*/  IMAD.IADD R2, R15, 0x1, R18 ;  /* 0x000000010f027824 */ /* 0x000fca00078e0212 */
[----:B------:R-:W-:-:S05]  /*04f0*/  I2FP.F32.U32 R2, R2 ;  /* 0x0000000200027245 */ /* 0x000fca0000201000 */
[----:B------:R-:W-:Y:S02]  /*0500*/  FFMA R10, R2, R3, 1.1641532182693481445e-10 ;  /* 0x2f000000020a7423 */ /* 0x000fe40000000003 */
[----:B------:R-:W3:Y:S02]  /*0510*/  LDC.64 R2, c[0x0][0x3a0] ;  /* 0x0000e800ff027b82 */ /* 0x000ee40000000a00 */
[----:B------:R-:W-:Y:S01]  /*0520*/  FMUL R25, R25, R10 ;  /* 0x0000000a19197220 */ /* 0x000fe20000400000 */
[----:B--2---:R-:W-:Y:S01]  /*0530*/  IMAD.WIDE.U32 R8, R24, 0x1c, R8 ;  /* 0x0000001c18087825 */ /* 0x004fe200078e0008 */
[----:B01----:R-:W-:Y:S06]  /*0540*/  @!P0 BRA `(.L_x_3) ;  /* 0x0000000000248947 */ /* 0x003fec0003800000 */
[----:B------:R-:W-:-:S13]  /*0550*/  FSETP.GEU.AND P1, PT, R25, R22, PT ;  /* 0x000000161900720b */ /* 0x000fda0003f2e000 */
[----:B------:R-:W0:Y:S02]  /*0560*/  @!P1 LDC R10, c[0x0][0x3a4] ;  /* 0x0000e900ff0a9b82 */ /* 0x000e240000000800 */
[----:B0-----:R-:W-:Y:S01]  /*0570*/  @!P1 FSETP.GT.AND P0, PT, R10, 0.69999998807907104492, PT ;  /* 0x3f3333330a00980b */ /* 0x001fe20003f04000 */
[----:B------:R-:W-:-:S05]  /*0580*/  @!P1 IMAD.MOV.U32 R10, RZ, RZ, 0x3 ;  /* 0x00000003ff0a9424 */ /* 0x000fca00078e00ff */
[----:B------:R-:W-:Y:S02]  /*0590*/  @!P1 SEL R10, R10, 0x2, P0 ;  /* 0x000000020a0a9807 */ /* 0x000fe40000000000 */
[----:B------:R-:W-:Y:S02]  /*05a0*/  @P1 FSETP.GEU.AND P0, PT, R25, R21, PT ;  /* 0x000000151900120b */ /* 0x000fe40003f0e000 */
[----:B------:R-:W-:-:S04]  /*05b0*/  @!P1 PRMT R20, R10, 0x7610, R20 ;  /* 0x000076100a149816 */ /* 0x000fc80000000014 */
[----:B------:R-:W-:-:S04]  /*05c0*/  @P1 SEL R10, R20, RZ, P0 ;  /* 0x000000ff140a1207 */ /* 0x000fc80000000000 */
[----:B------:R-:W-:-:S07]  /*05d0*/  @P1 PRMT R20, R10, 0x7610, R20 ;  /* 0x000076100a141816 */ /* 0x000fce0000000014 */
.L_x_3:
[----:B------:R-:W-:Y:S04]  /*05e0*/  STG.E desc[UR4][R8.64], R24 ;  /* 0x0000001808007986 */ /* 0x000fe8000c101904 */
[----:B------:R-:W-:Y:S04]  /*05f0*/  STG.E desc[UR4][R8.64+0x18], R0 ;  /* 0x0000180008007986 */ /* 0x000fe8000c101904 */
[----:B------:R-:W-:Y:S04]  /*0600*/  STG.E.U8 desc[UR4][R8.64+0x14], R20 ;  /* 0x0000141408007986 */ /* 0x000fe8000c101104 */
[----:B---3--:R-:W-:Y:S04]  /*0610*/  STG.E desc[UR4][R8.64+0x8], R2 ;  /* 0x0000080208007986 */ /* 0x008fe8000c101904 */
[----:B------:R-:W-:Y:S04]  /*0620*/  STG.E desc[UR4][R8.64+0xc], R3 ;  /* 0x00000c0308007986 */ /* 0x000fe8000c101904 */
[----:B------:R-:W-:Y:S04]  /*0630*/  STG.E desc[UR4][R8.64+0x4], R11 ;  /* 0x0000040b08007986 */ /* 0x000fe8000c101904 */
[----:B------:R-:W-:Y:S04]  /*0640*/  STG.E desc[UR4][R8.64+0x10], R27 ;  /* 0x0000101b08007986 */ /* 0x000fe8000c101904 */
[----:B------:R-:W-:Y:S04]  /*0650*/  STG.E.64 desc[UR4][R12.64], R18 ;  /* 0x000000120c007986 */ /* 0x000fe8000c101b04 */
[----:B------:R-:W-:Y:S04]  /*0660*/  STG.E.64 desc[UR4][R12.64+0x8], R16 ;  /* 0x000008100c007986 */ /* 0x000fe8000c101b04 */
[----:B------:R-:W-:Y:S04]  /*0670*/  STG.E.64 desc[UR4][R12.64+0x10], R14 ;  /* 0x0000100e0c007986 */ /* 0x000fe8000c101b04 */
[----:B------:R-:W-:Y:S04]  /*0680*/  STG.E.64 desc[UR4][R12.64+0x18], R4 ;  /* 0x000018040c007986 */ /* 0x000fe8000c101b04 */
[----:B------:R-:W-:Y:S04]  /*0690*/  STG.E.64 desc[UR4][R12.64+0x28], R6 ;  /* 0x000028060c007986 */ /* 0x000fe8000c101b04 */
[----:B------:R-:W-:Y:S01]  /*06a0*/  STG.E desc[UR4][R12.64+0x20], R23 ;  /* 0x000020170c007986 */ /* 0x000fe2000c101904 */
[----:B------:R-:W-:Y:S05]  /*06b0*/  EXIT ;  /* 0x000000000000794d */ /* 0x000fea0003800000 */
        .weak           $__internal_0_$__cuda_sm3x_div_rn_noftz_f32_slowpath
        .type           $__internal_0_$__cuda_sm3x_div_rn_noftz_f32_slowpath,@function
        .size           $__internal_0_$__cuda_sm3x_div_rn_noftz_f32_slowpath,(.L_x_25 - $__internal_0_$__cuda_sm3x_div_rn_noftz_f32_slowpath)
$__internal_0_$__cuda_sm3x_div_rn_noftz_f32_slowpath:
[--C-:B------:R-:W-:Y:S01]  /*06c0*/  SHF.R.U32.HI R15, RZ, 0x17, R25.reuse ;  /* 0x00000017ff0f7819 */ /* 0x100fe20000011619 */
[----:B------:R-:W-:Y:S01]  /*06d0*/  BSSY.RECONVERGENT B1, `(.L_x_4) ;  /* 0x0000065000017945 */ /* 0x000fe20003800200 */
[--C-:B------:R-:W-:Y:S01]  /*06e0*/  SHF.R.U32.HI R19, RZ, 0x17, R0.reuse ;  /* 0x00000017ff137819 */ /* 0x100fe20000011600 */
[----:B------:R-:W-:Y:S01]  /*06f0*/  IMAD.MOV.U32 R18, RZ, RZ, R0 ;  /* 0x000000ffff127224 */ /* 0x000fe200078e0000 */
[----:B------:R-:W-:Y:S01]  /*0700*/  LOP3.LUT R15, R15, 0xff, RZ, 0xc0, !PT ;  /* 0x000000ff0f0f7812 */ /* 0x000fe200078ec0ff */
[----:B------:R-:W-:Y:S01]  /*0710*/  IMAD.MOV.U32 R27, RZ, RZ, R25 ;  /* 0x000000ffff1b7224 */ /* 0x000fe200078e0019 */
[----:B------:R-:W-:-:S03]  /*0720*/  LOP3.LUT R19, R19, 0xff, RZ, 0xc0, !PT ;  /* 0x000000ff13137812 */ /* 0x000fc600078ec0ff */
[----:B------:R-:W-:Y:S02]  /*0730*/  VIADD R26, R15, 0xffffffff ;  /* 0xffffffff0f1a7836 */ /* 0x000fe40000000000 */
[----:B------:R-:W-:-:S03]  /*0740*/  VIADD R28, R19, 0xffffffff ;  /* 0xffffffff131c7836 */ /* 0x000fc60000000000 */
[----:B------:R-:W-:-:S04]  /*0750*/  ISETP.GT.U32.AND P0, PT, R26, 0xfd, PT ;  /* 0x000000fd1a00780c */ /* 0x000fc80003f04070 */
[----:B------:R-:W-:-:S13]  /*0760*/  ISETP.GT.U32.OR P0, PT, R28, 0xfd, P0 ;  /* 0x000000fd1c00780c */ /* 0x000fda0000704470 */
[----:B------:R-:W-:Y:S01]  /*0770*/  @!P0 MOV R17, RZ ;  /* 0x000000ff00118202 */ /* 0x000fe20000000f00 */
[----:B------:R-:W-:Y:S06]  /*0780*/  @!P0 BRA `(.L_x_5) ;  /* 0x0000000000608947 */ /* 0x000fec0003800000 */
[----:B------:R-:W-:Y:S01]  /*0790*/  FSETP.GTU.FTZ.AND P1, PT, |R25|, +INF , PT ;  /* 0x7f8000001900780b */ /* 0x000fe20003f3c200 */
[----:B------:R-:W-:Y:S01]  /*07a0*/  IMAD.MOV.U32 R3, RZ, RZ, R25 ;  /* 0x000000ffff037224 */ /* 0x000fe200078e0019 */
[----:B------:R-:W-:-:S04]  /*07b0*/  FSETP.GTU.FTZ.AND P0, PT, |R0|, +INF , PT ;  /* 0x7f8000000000780b */ /* 0x000fc80003f1c200 */
[----:B------:R-:W-:-:S13]  /*07c0*/  PLOP3.LUT P0, PT, P0, P1, PT, 0xf8, 0x8f ;  /* 0x00000000008f781c */ /* 0x000fda0000703f70 */
[----:B------:R-:W-:Y:S05]  /*07d0*/  @P0 BRA `(.L_x_6) ;  /* 0x00000004004c0947 */ /* 0x000fea0003800000 */
[----:B------:R-:W-:-:S13]  /*07e0*/  LOP3.LUT P0, RZ, R27, 0x7fffffff, R18, 0xc8, !PT ;  /* 0x7fffffff1bff7812 */ /* 0x000fda000780c812 */
[----:B------:R-:W-:Y:S05]  /*07f0*/  @!P0 BRA `(.L_x_7) ;  /* 0x00000004003c8947 */ /* 0x000fea0003800000 */
[C---:B------:R-:W-:Y:S02]  /*0800*/  FSETP.NEU.FTZ.AND P2, PT, |R0|.reuse, +INF , PT ;  /* 0x7f8000000000780b */ /* 0x040fe40003f5d200 */
[----:B------:R-:W-:Y:S02]  /*0810*/  FSETP.NEU.FTZ.AND P1, PT, |R3|, +INF , PT ;  /* 0x7f8000000300780b */ /* 0x000fe40003f3d200 */
[----:B------:R-:W-:-:S11]  /*0820*/  FSETP.NEU.FTZ.AND P0, PT, |R0|, +INF , PT ;  /* 0x7f8000000000780b */ /* 0x000fd60003f1d200 */
[----:B------:R-:W-:Y:S05]  /*0830*/  @!P1 BRA !P2, `(.L_x_7) ;  /* 0x00000004002c9947 */ /* 0x000fea0005000000 */
[----:B------:R-:W-:-:S04]  /*0840*/  LOP3.LUT P2, RZ, R18, 0x7fffffff, RZ, 0xc0, !PT ;  /* 0x7fffffff12ff7812 */ /* 0x000fc8000784c0ff */
[----:B------:R-:W-:-:S13]  /*0850*/  PLOP3.LUT P1, PT, P1, P2, PT, 0x2f, 0xf2 ;  /* 0x0000000000f2781c */ /* 0x000fda0000f24577 */
[----:B------:R-:W-:Y:S05]  /*0860*/  @P1 BRA `(.L_x_8) ;  /* 0x0000000400181947 */ /* 0x000fea0003800000 */
[----:B------:R-:W-:-:S04]  /*0870*/  LOP3.LUT P1, RZ, R27, 0x7fffffff, RZ, 0xc0, !PT ;  /* 0x7fffffff1bff7812 */ /* 0x000fc8000782c0ff */
[----:B------:R-:W-:-:S13]  /*0880*/  PLOP3.LUT P0, PT, P0, P1, PT, 0x2f, 0xf2 ;  /* 0x0000000000f2781c */ /* 0x000fda0000702577 */
[----:B------:R-:W-:Y:S05]  /*0890*/  @P0 BRA `(.L_x_9) ;  /* 0x0000000400000947 */ /* 0x000fea0003800000 */
[----:B------:R-:W-:Y:S02]  /*08a0*/  ISETP.GE.AND P0, PT, R28, RZ, PT ;  /* 0x000000ff1c00720c */ /* 0x000fe40003f06270 */
[----:B------:R-:W-:-:S11]  /*08b0*/  ISETP.GE.AND P1, PT, R26, RZ, PT ;  /* 0x000000ff1a00720c */ /* 0x000fd60003f26270 */
[----:B------:R-:W-:Y:S02]  /*08c0*/  @P0 IMAD.MOV.U32 R17, RZ, RZ, RZ ;  /* 0x000000ffff110224 */ /* 0x000fe400078e00ff */
[----:B------:R-:W-:Y:S01]  /*08d0*/  @!P0 FFMA R18, R0, 1.84467440737095516160e+19, RZ ;  /* 0x5f80000000128823 */ /* 0x000fe200000000ff */
[----:B------:R-:W-:Y:S02]  /*08e0*/  @!P0 IMAD.MOV.U32 R17, RZ, RZ, -0x40 ;  /* 0xffffffc0ff118424 */ /* 0x000fe400078e00ff */
[----:B------:R-:W-:Y:S02]  /*08f0*/  @!P1 FFMA R27, R3, 1.84467440737095516160e+19, RZ ;  /* 0x5f800000031b9823 */ /* 0x000fe400000000ff */
[----:B------:R-:W-:-:S07]  /*0900*/  @!P1 VIADD R17, R17, 0x40 ;  /* 0x0000004011119836 */ /* 0x000fce0000000000 */
.L_x_5:
[----:B------:R-:W-:Y:S01]  /*0910*/  LEA R0, R15, 0xc0800000, 0x17 ;  /* 0xc08000000f007811 */ /* 0x000fe200078eb8ff */
[----:B------:R-:W-:Y:S01]  /*0920*/  VIADD R19, R19, 0xffffff81 ;  /* 0xffffff8113137836 */ /* 0x000fe20000000000 */
[----:B------:R-:W-:Y:S03]  /*0930*/  BSSY.RECONVERGENT B2, `(.L_x_10) ;  /* 0x0000035000027945 */ /* 0x000fe60003800200 */
[----:B------:R-:W-:-:S04]  /*0940*/  IMAD.IADD R26, R27, 0x1, -R0 ;  /* 0x000000011b1a7824 */ /* 0x000fc800078e0a00 */
[----:B------:R0:W1:Y:S01]  /*0950*/  MUFU.RCP R0, R26 ;  /* 0x0000001a00007308 */ /* 0x0000620000001000 */
[----:B------:R-:W-:Y:S01]  /*0960*/  FADD.FTZ R27, -R26, -RZ ;  /* 0x800000ff1a1b7221 */ /* 0x000fe20000010100 */
[----:B0-----:R-:W-:-:S05]  /*0970*/  IADD3 R26, PT, PT, R19, 0x7f, -R15 ;  /* 0x0000007f131a7810 */ /* 0x001fca0007ffe80f */
[----:B------:R-:W-:Y:S02]  /*0980*/  IMAD.IADD R26, R26, 0x1, R17 ;  /* 0x000000011a1a7824 */ /* 0x000fe400078e0211 */
[----:B-1----:R-:W-:-:S04]  /*0990*/  FFMA R3, R0, R27, 1 ;  /* 0x3f80000000037423 */ /* 0x002fc8000000001b */
[----:B------:R-:W-:Y:S01]  /*09a0*/  FFMA R3, R0, R3, R0 ;  /* 0x0000000300037223 */ /* 0x000fe20000000000 */
[----:B------:R-:W-:-:S04]  /*09b0*/  IMAD R0, R19, -0x800000, R18 ;  /* 0xff80000013007824 */ /* 0x000fc800078e0212 */
[----:B------:R-:W-:-:S04]  /*09c0*/  FFMA R18, R0, R3, RZ ;  /* 0x0000000300127223 */ /* 0x000fc800000000ff */
[----:B------:R-:W-:-:S04]  /*09d0*/  FFMA R28, R27, R18, R0 ;  /* 0x000000121b1c7223 */ /* 0x000fc80000000000 */
[----:B------:R-:W-:-:S04]  /*09e0*/  FFMA R18, R3, R28, R18 ;  /* 0x0000001c03127223 */ /* 0x000fc80000000012 */
[----:B------:R-:W-:-:S04]  /*09f0*/  FFMA R27, R27, R18, R0 ;  /* 0x000000121b1b7223 */ /* 0x000fc80000000000 */
[----:B------:R-:W-:-:S05]  /*0a00*/  FFMA R0, R3, R27, R18 ;  /* 0x0000001b03007223 */ /* 0x000fca0000000012 */
[----:B------:R-:W-:-:S04]  /*0a10*/  SHF.R.U32.HI R15, RZ, 0x17, R0 ;  /* 0x00000017ff0f7819 */ /* 0x000fc80000011600 */
[----:B------:R-:W-:-:S04]  /*0a20*/  LOP3.LUT R15, R15, 0xff, RZ, 0xc0, !PT ;  /* 0x000000ff0f0f7812 */ /* 0x000fc800078ec0ff */
[----:B------:R-:W-:-:S05]  /*0a30*/  IADD3 R15, PT, PT, R15, R26, RZ ;  /* 0x0000001a0f0f7210 */ /* 0x000fca0007ffe0ff */
[----:B------:R-:W-:-:S05]  /*0a40*/  VIADD R17, R15, 0xffffffff ;  /* 0xffffffff0f117836 */ /* 0x000fca0000000000 */
[----:B------:R-:W-:-:S13]  /*0a50*/  ISETP.GE.U32.AND P0, PT, R17, 0xfe, PT ;  /* 0x000000fe1100780c */ /* 0x000fda0003f06070 */
[----:B------:R-:W-:Y:S05]  /*0a60*/  @!P0 BRA `(.L_x_11) ;  /* 0x0000000000808947 */ /* 0x000fea0003800000 */
[----:B------:R-:W-:-:S13]  /*0a70*/  ISETP.GT.AND P0, PT, R15, 0xfe, PT ;  /* 0x000000fe0f00780c */ /* 0x000fda0003f04270 */
[----:B------:R-:W-:Y:S05]  /*0a80*/  @P0 BRA `(.L_x_12) ;  /* 0x00000000006c0947 */ /* 0x000fea0003800000 */
[----:B------:R-:W-:-:S13]  /*0a90*/  ISETP.GE.AND P0, PT, R15, 0x1, PT ;  /* 0x000000010f00780c */ /* 0x000fda0003f06270 */
[----:B------:R-:W-:Y:S05]  /*0aa0*/  @P0 BRA `(.L_x_13) ;  /* 0x0000000000740947 */ /* 0x000fea0003800000 */
[----:B------:R-:W-:Y:S02]  /*0ab0*/  ISETP.GE.AND P0, PT, R15, -0x18, PT ;  /* 0xffffffe80f00780c */ /* 0x000fe40003f06270 */
[----:B------:R-:W-:-:S11]  /*0ac0*/  LOP3.LUT R0, R0, 0x80000000, RZ, 0xc0, !PT ;  /* 0x8000000000007812 */ /* 0x000fd600078ec0ff */
[----:B------:R-:W-:Y:S05]  /*0ad0*/  @!P0 BRA `(.L_x_13) ;  /* 0x0000000000688947 */ /* 0x000fea0003800000 */
[-CC-:B------:R-:W-:Y:S01]  /*0ae0*/  FFMA.RZ R17, R3, R27.reuse, R18.reuse ;  /* 0x0000001b03117223 */ /* 0x180fe2000000c012 */
[C---:B------:R-:W-:Y:S01]  /*0af0*/  VIADD R26, R15.reuse, 0x20 ;  /* 0x000000200f1a7836 */ /* 0x040fe20000000000 */
[C---:B------:R-:W-:Y:S02]  /*0b00*/  ISETP.NE.AND P2, PT, R15.reuse, RZ, PT ;  /* 0x000000ff0f00720c */ /* 0x040fe40003f45270 */
[----:B------:R-:W-:Y:S01]  /*0b10*/  ISETP.NE.AND P1, PT, R15, RZ, PT ;  /* 0x000000ff0f00720c */ /* 0x000fe20003f25270 */
[----:B------:R-:W-:Y:S01]  /*0b20*/  IMAD.MOV R15, RZ, RZ, -R15 ;  /* 0x000000ffff0f7224 */ /* 0x000fe200078e0a0f */
[----:B------:R-:W-:Y:S01]  /*0b30*/  LOP3.LUT R19, R17, 0x7fffff, RZ, 0xc0, !PT ;  /* 0x007fffff11137812 */ /* 0x000fe200078ec0ff */
[CCC-:B------:R-:W-:Y:S01]  /*0b40*/  FFMA.RP R17, R3.reuse, R27.reuse, R18.reuse ;  /* 0x0000001b03117223 */ /* 0x1c0fe20000008012 */
[----:B------:R-:W-:Y:S02]  /*0b50*/  FFMA.RM R18, R3, R27, R18 ;  /* 0x0000001b03127223 */ /* 0x000fe40000004012 */
[----:B------:R-:W-:-:S03]  /*0b60*/  LOP3.LUT R19, R19, 0x800000, RZ, 0xfc, !PT ;  /* 0x0080000013137812 */ /* 0x000fc600078efcff */
[----:B------:R-:W-:Y:S02]  /*0b70*/  FSETP.NEU.FTZ.AND P0, PT, R17, R18, PT ;  /* 0x000000121100720b */ /* 0x000fe40003f1d000 */
[----:B------:R-:W-:Y:S02]  /*0b80*/  SHF.L.U32 R26, R19, R26, RZ ;  /* 0x0000001a131a7219 */ /* 0x000fe400000006ff */
[----:B------:R-:W-:Y:S02]  /*0b90*/  SEL R18, R15, RZ, P2 ;  /* 0x000000ff0f127207 */ /* 0x000fe40001000000 */
[----:B------:R-:W-:Y:S02]  /*0ba0*/  ISETP.NE.AND P1, PT, R26, RZ, P1 ;  /* 0x000000ff1a00720c */ /* 0x000fe40000f25270 */
[----:B------:R-:W-:Y:S02]  /*0bb0*/  SHF.R.U32.HI R18, RZ, R18, R19 ;  /* 0x00000012ff127219 */ /* 0x000fe40000011613 */
[----:B------:R-:W-:-:S02]  /*0bc0*/  PLOP3.LUT P0, PT, P0, P1, PT, 0xf8, 0x8f ;  /* 0x00000000008f781c */ /* 0x000fc40000703f70 */
[----:B------:R-:W-:Y:S02]  /*0bd0*/  SHF.R.U32.HI R26, RZ, 0x1, R18 ;  /* 0x00000001ff1a7819 */ /* 0x000fe40000011612 */
[----:B------:R-:W-:-:S04]  /*0be0*/  SEL R3, RZ, 0x1, !P0 ;  /* 0x00000001ff037807 */ /* 0x000fc80004000000 */
[----:B------:R-:W-:-:S04]  /*0bf0*/  LOP3.LUT R3, R3, 0x1, R26, 0xf8, !PT ;  /* 0x0000000103037812 */ /* 0x000fc800078ef81a */
[----:B------:R-:W-:-:S05]  /*0c00*/  LOP3.LUT R3, R3, R18, RZ, 0xc0, !PT ;  /* 0x0000001203037212 */ /* 0x000fca00078ec0ff */
[----:B------:R-:W-:-:S05]  /*0c10*/  IMAD.IADD R3, R26, 0x1, R3 ;  /* 0x000000011a037824 */ /* 0x000fca00078e0203 */
[----:B------:R-:W-:Y:S01]  /*0c20*/  LOP3.LUT R0, R3, R0, RZ, 0xfc, !PT ;  /* 0x0000000003007212 */ /* 0x000fe200078efcff */
[----:B------:R-:W-:Y:S06]  /*0c30*/  BRA `(.L_x_13) ;  /* 0x0000000000107947 */ /* 0x000fec0003800000 */
.L_x_12:
[----:B------:R-:W-:-:S04]  /*0c40*/  LOP3.LUT R0, R0, 0x80000000, RZ, 0xc0, !PT ;  /* 0x8000000000007812 */ /* 0x000fc800078ec0ff */
[----:B------:R-:W-:Y:S01]  /*0c50*/  LOP3.LUT R0, R0, 0x7f800000, RZ, 0xfc, !PT ;  /* 0x7f80000000007812 */ /* 0x000fe200078efcff */
[----:B------:R-:W-:Y:S06]  /*0c60*/  BRA `(.L_x_13) ;  /* 0x0000000000047947 */ /* 0x000fec0003800000 */
.L_x_11:
[----:B------:R-:W-:-:S07]  /*0c70*/  IMAD R0, R26, 0x800000, R0 ;  /* 0x008000001a007824 */ /* 0x000fce00078e0200 */
.L_x_13:
[----:B------:R-:W-:Y:S05]  /*0c80*/  BSYNC.RECONVERGENT B2 ;  /* 0x0000000000027941 */ /* 0x000fea0003800200 */
.L_x_10:
[----:B------:R-:W-:Y:S05]  /*0c90*/  BRA `(.L_x_14) ;  /* 0x0000000000207947 */ /* 0x000fea0003800000 */
.L_x_9:
[----:B------:R-:W-:-:S04]  /*0ca0*/  LOP3.LUT R0, R27, 0x80000000, R18, 0x48, !PT ;  /* 0x800000001b007812 */ /* 0x000fc800078e4812 */
[----:B------:R-:W-:Y:S01]  /*0cb0*/  LOP3.LUT R0, R0, 0x7f800000, RZ, 0xfc, !PT ;  /* 0x7f80000000007812 */ /* 0x000fe200078efcff */
[----:B------:R-:W-:Y:S06]  /*0cc0*/  BRA `(.L_x_14) ;  /* 0x0000000000147947 */ /* 0x000fec0003800000 */
.L_x_8:
[----:B------:R-:W-:Y:S01]  /*0cd0*/  LOP3.LUT R0, R27, 0x80000000, R18, 0x48, !PT ;  /* 0x800000001b007812 */ /* 0x000fe200078e4812 */
[----:B------:R-:W-:Y:S06]  /*0ce0*/  BRA `(.L_x_14) ;  /* 0x00000000000c7947 */ /* 0x000fec0003800000 */
.L_x_7:
[----:B------:R-:W0:Y:S01]  /*0cf0*/  MUFU.RSQ R0, -QNAN ;  /* 0xffc0000000007908 */ /* 0x000e220000001400 */
[----:B------:R-:W-:Y:S05]  /*0d00*/  BRA `(.L_x_14) ;  /* 0x0000000000047947 */ /* 0x000fea0003800000 */
.L_x_6:
[----:B------:R-:W-:-:S07]  /*0d10*/  FADD.FTZ R0, R0, R3 ;  /* 0x0000000300007221 */ /* 0x000fce0000010000 */
.L_x_14:
[----:B------:R-:W-:Y:S05]  /*0d20*/  BSYNC.RECONVERGENT B1 ;  /* 0x0000000000017941 */ /* 0x000fea0003800200 */
.L_x_4:
[----:B------:R-:W-:-:S04]  /*0d30*/  IMAD.MOV.U32 R17, RZ, RZ, 0x0 ;  /* 0x00000000ff117424 */ /* 0x000fc800078e00ff */
[----:B0-----:R-:W-:Y:S05]  /*0d40*/  RET.REL.NODEC R16 `(_Z18kmc_gillespie_stepPKvP10IsletDeltaP17curandStateXORWOWjjjfffh) ;  /* 0xfffffff010ac7950 */ /* 0x001fea0003c3ffff */
.L_x_15:
[----:B------:R-:W-:-:S00]  /*0d50*/  BRA `(.L_x_15) ;  /* 0xfffffffc00fc7947 */ /* 0x000fc0000383ffff */
[----:B------:R-:W-:-:S00]  /*0d60*/  NOP ;  /* 0x0000000000007918 */ /* 0x000fc00000000000 */
        /* <DEDUP_REMOVED lines=9> */
.L_x_25:


//--------------------- .text._Z12kmc_init_rngP17curandStateXORWOWmj --------------------------
	.section	.text._Z12kmc_init_rngP17curandStateXORWOWmj,"ax",@progbits
	.align	128
        .global         _Z12kmc_init_rngP17curandStateXORWOWmj
        .type           _Z12kmc_init_rngP17curandStateXORWOWmj,@function
        .size           _Z12kmc_init_rngP17curandStateXORWOWmj,(.L_x_27 - _Z12kmc_init_rngP17curandStateXORWOWmj)
        .other          _Z12kmc_init_rngP17curandStateXORWOWmj,@"STO_CUDA_ENTRY STV_DEFAULT"
_Z12kmc_init_rngP17curandStateXORWOWmj:
.text._Z12kmc_init_rngP17curandStateXORWOWmj:
        /* <DEDUP_REMOVED lines=10> */
[----:B------:R-:W-:Y:S01]  /*00a0*/  ISETP.NE.AND P0, PT, R0, RZ, PT ;  /* 0x000000ff0000720c */ /* 0x000fe20003f05270 */
[----:B------:R-:W-:Y:S05]  /*00b0*/  BSSY.RECONVERGENT B0, `(.L_x_16) ;  /* 0x00000e0000007945 */ /* 0x000fea0003800200 */
[----:B------:R-:W2:Y:S01]  /*00c0*/  LDC.64 R6, c[0x0][0x380] ;  /* 0x0000e000ff067b82 */ /* 0x000ea20000000a00 */
[----:B0-----:R-:W-:Y:S02]  /*00d0*/  LOP3.LUT R2, R2, 0xaad26b49, RZ, 0x3c, !PT ;  /* 0xaad26b4902027812 */ /* 0x001fe400078e3cff */
[----:B------:R-:W-:-:S03]  /*00e0*/  LOP3.LUT R3, R3, 0xf7dcefdd, RZ, 0x3c, !PT ;  /* 0xf7dcefdd03037812 */ /* 0x000fc600078e3cff */
[----:B------:R-:W-:Y:S02]  /*00f0*/  IMAD R2, R2, 0x4182bed5, RZ ;  /* 0x4182bed502027824 */ /* 0x000fe400078e02ff */
[----:B------:R-:W-:Y:S02]  /*0100*/  IMAD R3, R3, -0x658354e5, RZ ;  /* 0x9a7cab1b03037824 */ /* 0x000fe400078e02ff */
[----:B--2---:R-:W-:Y:S01]  /*0110*/  IMAD.WIDE.U32 R6, R0, 0x30, R6 ;  /* 0x0000003000067825 */ /* 0x004fe200078e0006 */
[C---:B------:R-:W-:Y:S02]  /*0120*/  LOP3.LUT R8, R2.reuse, 0x159a55e5, RZ, 0x3c, !PT ;  /* 0x159a55e502087812 */ /* 0x040fe400078e3cff */
[C---:B------:R-:W-:Y:S01]  /*0130*/  IADD3 R4, PT, PT, R2.reuse, 0x64f0c9, R3 ;  /* 0x0064f0c902047810 */ /* 0x040fe20007ffe003 */
[C---:B------:R-:W-:Y:S01]  /*0140*/  VIADD R5, R2.reuse, 0x75bcd15 ;  /* 0x075bcd1502057836 */ /* 0x040fe20000000000 */
[----:B------:R-:W-:Y:S01]  /*0150*/  LOP3.LUT R10, R3, 0x5491333, RZ, 0x3c, !PT ;  /* 0x05491333030a7812 */ /* 0x000fe200078e3cff */
[----:B------:R-:W-:-:S02]  /*0160*/  VIADD R11, R2, 0x583f19 ;  /* 0x00583f19020b7836 */ /* 0x000fc40000000000 */
[----:B------:R-:W-:Y:S01]  /*0170*/  VIADD R9, R3, 0x1f123bb5 ;  /* 0x1f123bb503097836 */ /* 0x000fe20000000000 */
[----:B-1----:R0:W-:Y:S04]  /*0180*/  STG.E.64 desc[UR4][R6.64], R4 ;  /* 0x0000000406007986 */ /* 0x0021e8000c101b04 */
[----:B------:R0:W-:Y:S04]  /*0190*/  STG.E.64 desc[UR4][R6.64+0x8], R8 ;  /* 0x0000080806007986 */ /* 0x0001e8000c101b04 */
[----:B------:R0:W-:Y:S01]  /*01a0*/  STG.E.64 desc[UR4][R6.64+0x10], R10 ;  /* 0x0000100a06007986 */ /* 0x0001e2000c101b04 */
[----:B------:R-:W-:Y:S05]  /*01b0*/  @!P0 BRA `(.L_x_17) ;  /* 0x0000000c003c8947 */ /* 0x000fea0003800000 */
[----:B------:R-:W-:-:S07]  /*01c0*/  CS2R R12, SRZ ;  /* 0x00000000000c7805 */ /* 0x000fce000001ff00 */
.L_x_23:
[----:B-1----:R-:W-:Y:S01]  /*01d0*/  LOP3.LUT R2, R0, 0x3, RZ, 0xc0, !PT ;  /* 0x0000000300027812 */ /* 0x002fe200078ec0ff */
[----:B------:R-:W-:Y:S03]  /*01e0*/  BSSY.RECONVERGENT B1, `(.L_x_18) ;  /* 0x00000c6000017945 */ /* 0x000fe60003800200 */
[----:B------:R-:W-:-:S04]  /*01f0*/  ISETP.NE.U32.AND P0, PT, R2, RZ, PT ;  /* 0x000000ff0200720c */ /* 0x000fc80003f05070 */
[----:B------:R-:W-:-:S13]  /*0200*/  ISETP.NE.AND.EX P0, PT, RZ, RZ, PT, P0 ;  /* 0x000000ffff00720c */ /* 0x000fda0003f05300 */
[----:B------:R-:W-:Y:S05]  /*0210*/  @!P0 BRA `(.L_x_19) ;  /* 0x0000000c00088947 */ /* 0x000fea0003800000 */
[----:B0-----:R-:W0:Y:S01]  /*0220*/  LDC.64 R8, c[0x4][RZ] ;  /* 0x01000000ff087b82 */ /* 0x001e220000000a00 */
[----:B------:R-:W-:Y:S02]  /*0230*/  IMAD.MOV.U32 R14, RZ, RZ, RZ ;  /* 0x000000ffff0e7224 */ /* 0x000fe400078e00ff */
[----:B0-----:R-:W-:-:S07]  /*0240*/  IMAD.WIDE.U32 R8, R12, 0xc80, R8 ;  /* 0x00000c800c087825 */ /* 0x001fce00078e0008 */
.L_x_22:
[----:B-1----:R-:W-:Y:S01]  /*0250*/  IMAD.MOV.U32 R15, RZ, RZ, RZ ;  /* 0x000000ffff0f7224 */ /* 0x002fe200078e00ff */
[----:B------:R-:W-:Y:S01]  /*0260*/  CS2R R2, SRZ ;  /* 0x0000000000027805 */ /* 0x000fe2000001ff00 */
[----:B------:R-:W-:Y:S01]  /*0270*/  IMAD.MOV.U32 R17, RZ, RZ, RZ ;  /* 0x000000ffff117224 */ /* 0x000fe200078e00ff */
[----:B------:R-:W-:-:S07]  /*0280*/  CS2R R4, SRZ ;  /* 0x0000000000047805 */ /* 0x000fce000001ff00 */
.L_x_21:
[----:B------:R-:W-:-:S05]  /*0290*/  IMAD.WIDE.U32 R10, R17, 0x4, R6 ;  /* 0x00000004110a7825 */ /* 0x000fca00078e0006 */
[----:B------:R0:W5:Y:S01]  /*02a0*/  LDG.E R16, desc[UR4][R10.64+0x4] ;  /* 0x000004040a107981 */ /* 0x000162000c1e1900 */
[----:B------:R-:W-:-:S07]  /*02b0*/  IMAD.MOV.U32 R19, RZ, RZ, RZ ;  /* 0x000000ffff137224 */ /* 0x000fce00078e00ff */
.L_x_20:
[----:B-----5:R-:W-:Y:S01]  /*02c0*/  SHF.R.U32.HI R24, RZ, R19, R16 ;  /* 0x00000013ff187219 */ /* 0x020fe20000011610 */
[----:B0-----:R-:W-:-:S03]  /*02d0*/  IMAD.SHL.U32 R10, R17, 0x20, RZ ;  /* 0x00000020110a7824 */ /* 0x001fc600078e00ff */
[----:B------:R-:W-:Y:S01]  /*02e0*/  LOP3.LUT R11, R24, 0x1, RZ, 0xc0, !PT ;  /* 0x00000001180b7812 */ /* 0x000fe200078ec0ff */
[----:B------:R-:W-:-:S03]  /*02f0*/  IMAD.IADD R10, R10, 0x1, R19 ;  /* 0x000000010a0a7824 */ /* 0x000fc600078e0213 */
[----:B------:R-:W-:Y:S01]  /*0300*/  ISETP.NE.U32.AND P0, PT, R11, 0x1, PT ;  /* 0x000000010b00780c */ /* 0x000fe20003f05070 */
[----:B------:R-:W-:-:S03]  /*0310*/  IMAD R11, R10, 0x5, RZ ;  /* 0x000000050a0b7824 */ /* 0x000fc600078e02ff */
[----:B------:R-:W-:Y:S01]  /*0320*/  R2P PR, R24, 0x7e ;  /* 0x0000007e18007804 */ /* 0x000fe20000000000 */
[----:B------:R-:W-:-:S08]  /*0330*/  IMAD.WIDE.U32 R10, R11, 0x4, R8 ;  /* 0x000000040b0a7825 */ /* 0x000fd000078e0008 */
[----:B------:R-:W2:Y:S04]  /*0340*/  @!P0 LDG.E R18, desc[UR4][R10.64] ;  /* 0x000000040a128981 */ /* 0x000ea8000c1e1900 */
[----:B------:R-:W3:Y:S04]  /*0350*/  @!P0 LDG.E R20, desc[UR4][R10.64+0x10] ;  /* 0x000010040a148981 */ /* 0x000ee8000c1e1900 */
[----:B------:R-:W4:Y:S04]  /*0360*/  @P1 LDG.E R22, desc[UR4][R10.64+0x14] ;  /* 0x000014040a161981 */ /* 0x000f28000c1e1900 */
[----:B------:R-:W4:Y:S04]  /*0370*/  @P2 LDG.E R26, desc[UR4][R10.64+0x28] ;  /* 0x000028040a1a2981 */ /* 0x000f28000c1e1900 */
[----:B------:R-:W4:Y:S04]  /*0380*/  @!P0 LDG.E R21, desc[UR4][R10.64+0x4] ;  /* 0x000004040a158981 */ /* 0x000f28000c1e1900 */
[----:B------:R-:W4:Y:S04]  /*0390*/  @!P0 LDG.E R23, desc[UR4][R10.64+0xc] ;  /* 0x00000c040a178981 */ /* 0x000f28000c1e1900 */
[----:B------:R-:W4:Y:S04]  /*03a0*/  @P1 LDG.E R25, desc[UR4][R10.64+0x18] ;  /* 0x000018040a191981 */ /* 0x000f28000c1e1900 */
[----:B------:R-:W4:Y:S04]  /*03b0*/  @P3 LDG.E R28, desc[UR4][R10.64+0x3c] ;  /* 0x00003c040a1c3981 */ /* 0x000f28000c1e1900 */
[----:B------:R-:W4:Y:S01]  /*03c0*/  @P6 LDG.E R27, desc[UR4][R10.64+0x7c] ;  /* 0x00007c040a1b6981 */ /* 0x000f22000c1e1900 */
[----:B--2---:R-:W-:-:S03]  /*03d0*/  @!P0 LOP3.LUT R15, R15, R18, RZ, 0x3c, !PT ;  /* 0x000000120f0f8212 */ /* 0x004fc600078e3cff */
[----:B------:R-:W2:Y:S01]  /*03e0*/  @!P0 LDG.E R18, desc[UR4][R10.64+0x8] ;  /* 0x000008040a128981 */ /* 0x000ea2000c1e1900 */
[----:B---3--:R-:W-:-:S03]  /*03f0*/  @!P0 LOP3.LUT R3, R3, R20, RZ, 0x3c, !PT ;  /* 0x0000001403038212 */ /* 0x008fc600078e3cff */
[----:B------:R-:W3:Y:S01]  /*0400*/  @P1 LDG.E R20, desc[UR4][R10.64+0x24] ;  /* 0x000024040a141981 */ /* 0x000ee2000c1e1900 */
[----:B----4-:R-:W-:-:S03]  /*0410*/  @P1 LOP3.LUT R15, R15, R22, RZ, 0x3c, !PT ;  /* 0x000000160f0f1212 */ /* 0x010fc600078e3cff */
[----:B------:R-:W4:Y:S01]  /*0420*/  @P2 LDG.E R22, desc[UR4][R10.64+0x38] ;  /* 0x000038040a162981 */ /* 0x000f22000c1e1900 */
[----:B------:R-:W-:-:S03]  /*0430*/  @P2 LOP3.LUT R15, R15, R26, RZ, 0x3c, !PT ;  /* 0x0000001a0f0f2212 */ /* 0x000fc600078e3cff */
[----:B------:R-:W4:Y:S01]  /*0440*/  @P4 LDG.E R26, desc[UR4][R10.64+0x50] ;  /* 0x000050040a1a4981 */ /* 0x000f22000c1e1900 */
[----:B------:R-:W-:-:S03]  /*0450*/  @!P0 LOP3.LUT R4, R4, R21, RZ, 0x3c, !PT ;  /* 0x0000001504048212 */ /* 0x000fc600078e3cff */
[----:B------:R-:W4:Y:S01]  /*0460*/  @P1 LDG.E R21, desc[UR4][R10.64+0x20] ;  /* 0x000020040a151981 */ /* 0x000f22000c1e1900 */
[----:B------:R-:W-:-:S03]  /*0470*/  @!P0 LOP3.LUT R2, R2, R23, RZ, 0x3c, !PT ;  /* 0x0000001702028212 */ /* 0x000fc600078e3cff */
[----:B------:R-:W4:Y:S01]  /*0480*/  @P2 LDG.E R23, desc[UR4][R10.64+0x2c] ;  /* 0x00002c040a172981 */ /* 0x000f22000c1e1900 */
[----:B------:R-:W-:-:S03]  /*0490*/  @P1 LOP3.LUT R4, R4, R25, RZ, 0x3c, !PT ;  /* 0x0000001904041212 */ /* 0x000fc600078e3cff */
[----:B------:R-:W4:Y:S01]  /*04a0*/  @P2 LDG.E R25, desc[UR4][R10.64+0x34] ;  /* 0x000034040a192981 */ /* 0x000f22000c1e1900 */
[----:B--2---:R-:W-:-:S03]  /*04b0*/  @!P0 LOP3.LUT R5, R5, R18, RZ, 0x3c, !PT ;  /* 0x0000001205058212 */ /* 0x004fc600078e3cff */
[----:B------:R-:W2:Y:S01]  /*04c0*/  @P1 LDG.E R18, desc[UR4][R10.64+0x1c] ;  /* 0x00001c040a121981 */ /* 0x000ea2000c1e1900 */
[----:B---3--:R-:W-:-:S03]  /*04d0*/  @P1 LOP3.LUT R3, R3, R20, RZ, 0x3c, !PT ;  /* 0x0000001403031212 */ /* 0x008fc600078e3cff */
[----:B------:R-:W3:Y:S01]  /*04e0*/  @P2 LDG.E R20, desc[UR4][R10.64+0x30] ;  /* 0x000030040a142981 */ /* 0x000ee2000c1e1900 */
[----:B----4-:R-:W-:-:S03]  /*04f0*/  @P2 LOP3.LUT R3, R3, R22, RZ, 0x3c, !PT ;  /* 0x0000001603032212 */ /* 0x010fc600078e3cff */
[----:B------:R-:W4:Y:S01]  /*0500*/  @P3 LDG.E R22, desc[UR4][R10.64+0x4c] ;  /* 0x00004c040a163981 */ /* 0x000f22000c1e1900 */
[----:B------:R-:W-:-:S04]  /*0510*/  @P3 LOP3.LUT R15, R15, R28, RZ, 0x3c, !PT ;  /* 0x0000001c0f0f3212 */ /* 0x000fc800078e3cff */
[----:B------:R-:W-:Y:S02]  /*0520*/  @P4 LOP3.LUT R15, R15, R26, RZ, 0x3c, !PT ;  /* 0x0000001a0f0f4212 */ /* 0x000fe400078e3cff */
[----:B------:R-:W-:Y:S01]  /*0530*/  @P1 LOP3.LUT R2, R2, R21, RZ, 0x3c, !PT ;  /* 0x0000001502021212 */ /* 0x000fe200078e3cff */
[----:B------:R-:W4:Y:S04]  /*0540*/  @P5 LDG.E R26, desc[UR4][R10.64+0x64] ;  /* 0x000064040a1a5981 */ /* 0x000f28000c1e1900 */
[----:B------:R-:W4:Y:S01]  /*0550*/  @P3 LDG.E R21, desc[UR4][R10.64+0x40] ;  /* 0x000040040a153981 */ /* 0x000f22000c1e1900 */
[----:B------:R-:W-:Y:S02]  /*0560*/  @P2 LOP3.LUT R4, R4, R23, RZ, 0x3c, !PT ;  /* 0x0000001704042212 */ /* 0x000fe400078e3cff */
[----:B------:R-:W-:Y:S01]  /*0570*/  @P2 LOP3.LUT R2, R2, R25, RZ, 0x3c, !PT ;  /* 0x0000001902022212 */ /* 0x000fe200078e3cff */
[----:B------:R-:W4:Y:S04]  /*0580*/  @P3 LDG.E R23, desc[UR4][R10.64+0x48] ;  /* 0x000048040a173981 */ /* 0x000f28000c1e1900 */
[----:B------:R-:W4:Y:S01]  /*0590*/  @P4 LDG.E R25, desc[UR4][R10.64+0x54] ;  /* 0x000054040a194981 */ /* 0x000f22000c1e1900 */
[----:B--2---:R-:W-:-:S03]  /*05a0*/  @P1 LOP3.LUT R5, R5, R18, RZ, 0x3c, !PT ;  /* 0x0000001205051212 */ /* 0x004fc600078e3cff */
[----:B------:R-:W2:Y:S01]  /*05b0*/  @P3 LDG.E R18, desc[UR4][R10.64+0x44] ;  /* 0x000044040a123981 */ /* 0x000ea2000c1e1900 */
[----:B---3--:R-:W-:-:S03]  /*05c0*/  @P2 LOP3.LUT R5, R5, R20, RZ, 0x3c, !PT ;  /* 0x0000001405052212 */ /* 0x008fc600078e3cff */
[----:B------:R-:W3:Y:S01]  /*05d0*/  @P4 LDG.E R20, desc[UR4][R10.64+0x58] ;  /* 0x000058040a144981 */ /* 0x000ee2000c1e1900 */
[----:B----4-:R-:W-:-:S03]  /*05e0*/  @P3 LOP3.LUT R3, R3, R22, RZ, 0x3c, !PT ;  /* 0x0000001603033212 */ /* 0x010fc600078e3cff */
[----:B------:R-:W4:Y:S01]  /*05f0*/  @P4 LDG.E R22, desc[UR4][R10.64+0x60] ;  /* 0x000060040a164981 */ /* 0x000f22000c1e1900 */
[----:B------:R-:W-:Y:S02]  /*0600*/  LOP3.LUT P0, RZ, R24, 0x80, RZ, 0xc0, !PT ;  /* 0x0000008018ff7812 */ /* 0x000fe4000780c0ff */
[----:B------:R-:W-:Y:S02]  /*0610*/  @P5 LOP3.LUT R15, R15, R26, RZ, 0x3c, !PT ;  /* 0x0000001a0f0f5212 */ /* 0x000fe400078e3cff */
[----:B------:R-:W4:Y:S01]  /*0620*/  @P6 LDG.E R26, desc[UR4][R10.64+0x78] ;  /* 0x000078040a1a6981 */ /* 0x000f22000c1e1900 */
[----:B------:R-:W-:-:S03]  /*0630*/  @P3 LOP3.LUT R4, R4, R21, RZ, 0x3c, !PT ;  /* 0x0000001504043212 */ /* 0x000fc600078e3cff */
[----:B------:R-:W4:Y:S01]  /*0640*/  @P4 LDG.E R21, desc[UR4][R10.64+0x5c] ;  /* 0x00005c040a154981 */ /* 0x000f22000c1e1900 */
[----:B------:R-:W-:-:S03]  /*0650*/  @P3 LOP3.LUT R2, R2, R23, RZ, 0x3c, !PT ;  /* 0x0000001702023212 */ /* 0x000fc600078e3cff */
[----:B------:R-:W4:Y:S01]  /*0660*/  @P5 LDG.E R23, desc[UR4][R10.64+0x68] ;  /* 0x000068040a175981 */ /* 0x000f22000c1e1900 */
[----:B------:R-:W-:-:S03]  /*0670*/  @P4 LOP3.LUT R4, R4, R25, RZ, 0x3c, !PT ;  /* 0x0000001904044212 */ /* 0x000fc600078e3cff */
[----:B------:R-:W4:Y:S01]  /*0680*/  @P5 LDG.E R25, desc[UR4][R10.64+0x70] ;  /* 0x000070040a195981 */ /* 0x000f22000c1e1900 */
[----:B--2---:R-:W-:-:S03]  /*0690*/  @P3 LOP3.LUT R5, R5, R18, RZ, 0x3c, !PT ;  /* 0x0000001205053212 */ /* 0x004fc600078e3cff */
[----:B------:R-:W2:Y:S01]  /*06a0*/  @P5 LDG.E R18, desc[UR4][R10.64+0x6c] ;  /* 0x00006c040a125981 */ /* 0x000ea2000c1e1900 */
[----:B---3--:R-:W-:-:S03]  /*06b0*/  @P4 LOP3.LUT R5, R5, R20, RZ, 0x3c, !PT ;  /* 0x0000001405054212 */ /* 0x008fc600078e3cff */
[----:B------:R-:W3:Y:S01]  /*06c0*/  @P5 LDG.E R20, desc[UR4][R10.64+0x74] ;  /* 0x000074040a145981 */ /* 0x000ee2000c1e1900 */
[----:B----4-:R-:W-:-:S03]  /*06d0*/  @P4 LOP3.LUT R3, R3, R22, RZ, 0x3c, !PT ;  /* 0x0000001603034212 */ /* 0x010fc600078e3cff */
[----:B------:R-:W4:Y:S01]  /*06e0*/  @P0 LDG.E R22, desc[UR4][R10.64+0x8c] ;  /* 0x00008c040a160981 */ /* 0x000f22000c1e1900 */
[----:B------:R-:W-:-:S03]  /*06f0*/  @P6 LOP3.LUT R15, R15, R26, RZ, 0x3c, !PT ;  /* 0x0000001a0f0f6212 */ /* 0x000fc600078e3cff */
        /* <DEDUP_REMOVED lines=13> */
[----:B------:R-:W-:Y:S02]  /*07d0*/  @P6 LOP3.LUT R4, R4, R27, RZ, 0x3c, !PT ;  /* 0x0000001b04046212 */ /* 0x000fe400078e3cff */
[----:B------:R-:W-:Y:S02]  /*07e0*/  @P6 LOP3.LUT R2, R2, R21, RZ, 0x3c, !PT ;  /* 0x0000001502026212 */ /* 0x000fe400078e3cff */
[----:B------:R-:W-:Y:S02]  /*07f0*/  @P0 LOP3.LUT R4, R4, R23, RZ, 0x3c, !PT ;  /* 0x0000001704040212 */ /* 0x000fe400078e3cff */
[----:B------:R-:W-:Y:S02]  /*0800*/  @P0 LOP3.LUT R2, R2, R25, RZ, 0x3c, !PT ;  /* 0x0000001902020212 */ /* 0x000fe400078e3cff */
[----:B--2---:R-:W-:Y:S02]  /*0810*/  @P6 LOP3.LUT R5, R5, R18, RZ, 0x3c, !PT ;  /* 0x0000001205056212 */ /* 0x004fe400078e3cff */
[----:B---3--:R-:W-:-:S02]  /*0820*/  @P6 LOP3.LUT R3, R3, R20, RZ, 0x3c, !PT ;  /* 0x0000001403036212 */ /* 0x008fc400078e3cff */
[----:B----4-:R-:W-:Y:S02]  /*0830*/  @P0 LOP3.LUT R5, R5, R22, RZ, 0x3c, !PT ;  /* 0x0000001605050212 */ /* 0x010fe400078e3cff */
[----:B------:R-:W-:Y:S02]  /*0840*/  @P0 LOP3.LUT R3, R3, R26, RZ, 0x3c, !PT ;  /* 0x0000001a03030212 */ /* 0x000fe400078e3cff */
[----:B------:R-:W-:-:S13]  /*0850*/  R2P PR, R24.B1, 0x7f ;  /* 0x0000007f18007804 */ /* 0x000fda0000001000 */
[----:B------:R-:W2:Y:S04]  /*0860*/  @P0 LDG.E R18, desc[UR4][R10.64+0xa0] ;  /* 0x0000a0040a120981 */ /* 0x000ea8000c1e1900 */
[----:B------:R-:W3:Y:S04]  /*0870*/  @P1 LDG.E R22, desc[UR4][R10.64+0xb4] ;  /* 0x0000b4040a161981 */ /* 0x000ee8000c1e1900 */
[----:B------:R-:W4:Y:S04]  /*0880*/  @P2 LDG.E R26, desc[UR4][R10.64+0xc8] ;  /* 0x0000c8040a1a2981 */ /* 0x000f28000c1e1900 */
[----:B------:R-:W4:Y:S04]  /*0890*/  @P3 LDG.E R28, desc[UR4][R10.64+0xdc] ;  /* 0x0000dc040a1c3981 */ /* 0x000f28000c1e1900 */
[----:B------:R-:W4:Y:S04]  /*08a0*/  @P0 LDG.E R23, desc[UR4][R10.64+0xa4] ;  /* 0x0000a4040a170981 */ /* 0x000f28000c1e1900 */
[----:B------:R-:W4:Y:S04]  /*08b0*/  @P0 LDG.E R20, desc[UR4][R10.64+0xa8] ;  /* 0x0000a8040a140981 */ /* 0x000f28000c1e1900 */
[----:B------:R-:W4:Y:S04]  /*08c0*/  @P4 LDG.E R25, desc[UR4][R10.64+0xf0] ;  /* 0x0000f0040a194981 */ /* 0x000f28000c1e1900 */
        /* <DEDUP_REMOVED lines=21> */
[----:B------:R-:W-:Y:S02]  /*0a20*/  LOP3.LUT P0, RZ, R24, 0x8000, RZ, 0xc0, !PT ;  /* 0x0000800018ff7812 */ /* 0x000fe4000780c0ff */
[----:B----4-:R-:W-:Y:S01]  /*0a30*/  @P5 LOP3.LUT R15, R15, R26, RZ, 0x3c, !PT ;  /* 0x0000001a0f0f5212 */ /* 0x010fe200078e3cff */
[----:B------:R-:W4:Y:S04]  /*0a40*/  @P3 LDG.E R24, desc[UR4][R10.64+0xe4] ;  /* 0x0000e4040a183981 */ /* 0x000f28000c1e1900 */
[----:B------:R-:W2:Y:S01]  /*0a50*/  @P6 LDG.E R26, desc[UR4][R10.64+0x118] ;  /* 0x000118040a1a6981 */ /* 0x000ea2000c1e1900 */
        /* <DEDUP_REMOVED lines=8> */
[----:B---3--:R-:W-:-:S03]  /*0ae0*/  @P2 LOP3.LUT R3, R3, R22, RZ, 0x3c, !PT ;  /* 0x0000001603032212 */ /* 0x008fc600078e3cff */
[----:B------:R-:W3:Y:S01]  /*0af0*/  @P4 LDG.E R22, desc[UR4][R10.64+0x100] ;  /* 0x000100040a164981 */ /* 0x000ee2000c1e1900 */
[----:B--2---:R-:W-:-:S03]  /*0b00*/  @P6 LOP3.LUT R15, R15, R26, RZ, 0x3c, !PT ;  /* 0x0000001a0f0f6212 */ /* 0x004fc600078e3cff */
[----:B------:R-:W2:Y:S01]  /*0b10*/  @P0 LDG.E R26, desc[UR4][R10.64+0x12c] ;  /* 0x00012c040a1a0981 */ /* 0x000ea2000c1e1900 */
[----:B----4-:R-:W-:-:S03]  /*0b20*/  @P2 LOP3.LUT R2, R2, R23, RZ, 0x3c, !PT ;  /* 0x0000001702022212 */ /* 0x010fc600078e3cff */
[----:B------:R-:W4:Y:S01]  /*0b30*/  @P4 LDG.E R23, desc[UR4][R10.64+0xfc] ;  /* 0x0000fc040a174981 */ /* 0x000f22000c1e1900 */
[----:B------:R-:W-:-:S03]  /*0b40*/  @P2 LOP3.LUT R5, R5, R20, RZ, 0x3c, !PT ;  /* 0x0000001405052212 */ /* 0x000fc600078e3cff */
[----:B------:R-:W4:Y:S01]  /*0b50*/  @P4 LDG.E R20, desc[UR4][R10.64+0xf8] ;  /* 0x0000f8040a144981 */ /* 0x000f22000c1e1900 */
[----:B------:R-:W-:Y:S02]  /*0b60*/  @P3 LOP3.LUT R2, R2, R27, RZ, 0x3c, !PT ;  /* 0x0000001b02023212 */ /* 0x000fe400078e3cff */
[----:B------:R-:W-:Y:S01]  /*0b70*/  @P3 LOP3.LUT R4, R4, R25, RZ, 0x3c, !PT ;  /* 0x0000001904043212 */ /* 0x000fe200078e3cff */
[----:B------:R-:W4:Y:S01]  /*0b80*/  @P5 LDG.E R27, desc[UR4][R10.64+0x110] ;  /* 0x000110040a1b5981 */ /* 0x000f22000c1e1900 */
[----:B------:R-:W-:-:S03]  /*0b90*/  @P3 LOP3.LUT R5, R5, R24, RZ, 0x3c, !PT ;  /* 0x0000001805053212 */ /* 0x000fc600078e3cff */
[----:B------:R-:W4:Y:S04]  /*0ba0*/  @P5 LDG.E R25, desc[UR4][R10.64+0x108] ;  /* 0x000108040a195981 */ /* 0x000f28000c1e1900 */
        /* <DEDUP_REMOVED lines=19> */
[----:B------:R-:W-:-:S05]  /*0ce0*/  VIADD R19, R19, 0x10 ;  /* 0x0000001013137836 */ /* 0x000fca0000000000 */
[----:B------:R-:W-:Y:S02]  /*0cf0*/  ISETP.NE.AND P1, PT, R19, 0x20, PT ;  /* 0x000000201300780c */ /* 0x000fe40003f25270 */
[----:B------:R-:W-:Y:S02]  /*0d00*/  @P5 LOP3.LUT R3, R3, R18, RZ, 0x3c, !PT ;  /* 0x0000001203035212 */ /* 0x000fe400078e3cff */
[----:B------:R-:W-:Y:S02]  /*0d10*/  @P6 LOP3.LUT R4, R4, R21, RZ, 0x3c, !PT ;  /* 0x0000001504046212 */ /* 0x000fe400078e3cff */
[----:B---3--:R-:W-:-:S04]  /*0d20*/  @P6 LOP3.LUT R3, R3, R22, RZ, 0x3c, !PT ;  /* 0x0000001603036212 */ /* 0x008fc800078e3cff */
[----:B--2---:R-:W-:Y:S02]  /*0d30*/  @P0 LOP3.LUT R3, R3, R26, RZ, 0x3c, !PT ;  /* 0x0000001a03030212 */ /* 0x004fe400078e3cff */
[----:B----4-:R-:W-:Y:S02]  /*0d40*/  @P6 LOP3.LUT R2, R2, R23, RZ, 0x3c, !PT ;  /* 0x0000001702026212 */ /* 0x010fe400078e3cff */
[----:B------:R-:W-:Y:S02]  /*0d50*/  @P6 LOP3.LUT R5, R5, R20, RZ, 0x3c, !PT ;  /* 0x0000001405056212 */ /* 0x000fe400078e3cff */
[----:B------:R-:W-:Y:S02]  /*0d60*/  @P0 LOP3.LUT R2, R2, R27, RZ, 0x3c, !PT ;  /* 0x0000001b02020212 */ /* 0x000fe400078e3cff */
[----:B------:R-:W-:Y:S02]  /*0d70*/  @P0 LOP3.LUT R4, R4, R25, RZ, 0x3c, !PT ;  /* 0x0000001904040212 */ /* 0x000fe400078e3cff */
[----:B------:R-:W-:Y:S01]  /*0d80*/  @P0 LOP3.LUT R5, R5, R24, RZ, 0x3c, !PT ;  /* 0x0000001805050212 */ /* 0x000fe200078e3cff */
[----:B------:R-:W-:Y:S06]  /*0d90*/  @P1 BRA `(.L_x_20) ;  /* 0xfffffff400481947 */ /* 0x000fec000383ffff */
[----:B------:R-:W-:-:S05]  /*0da0*/  VIADD R17, R17, 0x1 ;  /* 0x0000000111117836 */ /* 0x000fca0000000000 */
[----:B------:R-:W-:-:S13]  /*0db0*/  ISETP.NE.AND P0, PT, R17, 0x5, PT ;  /* 0x000000051100780c */ /* 0x000fda0003f05270 */
[----:B------:R-:W-:Y:S05]  /*0dc0*/  @P0 BRA `(.L_x_21) ;  /* 0xfffffff400300947 */ /* 0x000fea000383ffff */
[----:B------:R1:W-:Y:S01]  /*0dd0*/  STG.E.64 desc[UR4][R6.64+0x8], R4 ;  /* 0x0000080406007986 */ /* 0x0003e2000c101b04 */
[----:B------:R-:W-:Y:S01]  /*0de0*/  VIADD R14, R14, 0x1 ;  /* 0x000000010e0e7836 */ /* 0x000fe20000000000 */
[----:B------:R-:W-:Y:S02]  /*0df0*/  LOP3.LUT R11, R0, 0x3, RZ, 0xc0, !PT ;  /* 0x00000003000b7812 */ /* 0x000fe400078ec0ff */
[----:B------:R1:W-:Y:S02]  /*0e00*/  STG.E.64 desc[UR4][R6.64+0x10], R2 ;  /* 0x0000100206007986 */ /* 0x0003e4000c101b04 */
[----:B------:R-:W-:Y:S02]  /*0e10*/  ISETP.GE.U32.AND P0, PT, R14, R11, PT ;  /* 0x0000000b0e00720c */ /* 0x000fe40003f06070 */
[----:B------:R1:W-:Y:S11]  /*0e20*/  STG.E desc[UR4][R6.64+0x4], R15 ;  /* 0x0000040f06007986 */ /* 0x0003f6000c101904 */
[----:B------:R-:W-:Y:S05]  /*0e30*/  @!P0 BRA `(.L_x_22) ;  /* 0xfffffff400048947 */ /* 0x000fea000383ffff */
.L_x_19:
[----:B------:R-:W-:Y:S05]  /*0e40*/  BSYNC.RECONVERGENT B1 ;  /* 0x0000000000017941 */ /* 0x000fea0003800200 */
.L_x_18:
[----:B------:R-:W-:Y:S01]  /*0e50*/  ISETP.GT.U32.AND P0, PT, R0, 0x3, PT ;  /* 0x000000030000780c */ /* 0x000fe20003f04070 */
[----:B------:R-:W-:Y:S01]  /*0e60*/  VIADD R12, R12, 0x1 ;  /* 0x000000010c0c7836 */ /* 0x000fe20000000000 */
[--C-:B------:R-:W-:Y:S02]  /*0e70*/  SHF.R.U64 R0, R0, 0x2, R13.reuse ;  /* 0x0000000200007819 */ /* 0x100fe4000000120d */
[----:B------:R-:W-:Y:S02]  /*0e80*/  ISETP.GT.U32.AND.EX P0, PT, R13, RZ, PT, P0 ;  /* 0x000000ff0d00720c */ /* 0x000fe40003f04100 */
[----:B------:R-:W-:-:S11]  /*0e90*/  SHF.R.U32.HI R13, RZ, 0x2, R13 ;  /* 0x00000002ff0d7819 */ /* 0x000fd6000001160d */
[----:B------:R-:W-:Y:S05]  /*0ea0*/  @P0 BRA `(.L_x_23) ;  /* 0xfffffff000c80947 */ /* 0x000fea000383ffff */
.L_x_17:
[----:B------:R-:W-:Y:S05]  /*0eb0*/  BSYNC.RECONVERGENT B0 ;  /* 0x0000000000007941 */ /* 0x000fea0003800200 */
.L_x_16:
[----:B------:R-:W-:Y:S04]  /*0ec0*/  STG.E.64 desc[UR4][R6.64+0x18], RZ ;  /* 0x000018ff06007986 */ /* 0x000fe8000c101b04 */
[----:B------:R-:W-:Y:S04]  /*0ed0*/  STG.E desc[UR4][R6.64+0x20], RZ ;  /* 0x000020ff06007986 */ /* 0x000fe8000c101904 */
[----:B------:R-:W-:Y:S01]  /*0ee0*/  STG.E.64 desc[UR4][R6.64+0x28], RZ ;  /* 0x000028ff06007986 */ /* 0x000fe2000c101b04 */
[----:B------:R-:W-:Y:S05]  /*0ef0*/  EXIT ;  /* 0x000000000000794d */ /* 0x000fea0003800000 */
.L_x_24:
        /* <DEDUP_REMOVED lines=16> */
.L_x_27:


//--------------------- .nv.global.init           --------------------------
	.section	.nv.global.init,"aw",@progbits
	.align	4
.nv.global.init:
	.type		mrg32k3aM1SubSeq,@object
	.size		mrg32k3aM1SubSeq,(mrg32k3aM2SubSeq - mrg32k3aM1SubSeq)
mrg32k3aM1SubSeq:
        /*0000*/ 	.byte	0x0b, 0xcc, 0xee, 0x04, 0x73, 0x29, 0x8b, 0x6f, 0xf6, 0x53, 0x03, 0xf6, 0x23, 0xf6, 0xea, 0xda
        /* <DEDUP_REMOVED lines=125> */
	.type		mrg32k3aM2SubSeq,@object
	.size		mrg32k3aM2SubSeq,(mrg32k3aM1 - mrg32k3aM2SubSeq)
mrg32k3aM2SubSeq:
        /* <DEDUP_REMOVED lines=126> */
	.type		mrg32k3aM1,@object
	.size		mrg32k3aM1,(mrg32k3aM1Seq - mrg32k3aM1)
mrg32k3aM1:
        /* <DEDUP_REMOVED lines=144> */
	.type		mrg32k3aM1Seq,@object
	.size		mrg32k3aM1Seq,(mrg32k3aM2 - mrg32k3aM1Seq)
mrg32k3aM1Seq:
        /* <DEDUP_REMOVED lines=144> */
	.type		mrg32k3aM2,@object
	.size		mrg32k3aM2,(mrg32k3aM2Seq - mrg32k3aM2)
mrg32k3aM2:
        /* <DEDUP_REMOVED lines=144> */
	.type		mrg32k3aM2Seq,@object
	.size		mrg32k3aM2Seq,(precalc_xorwow_matrix - mrg32k3aM2Seq)
mrg32k3aM2Seq:
        /* <DEDUP_REMOVED lines=144> */
	.type		precalc_xorwow_matrix,@object
	.size		precalc_xorwow_matrix,(precalc_xorwow_offset_matrix - precalc_xorwow_matrix)
precalc_xorwow_matrix:
        /* <DEDUP_REMOVED lines=6400> */
	.type		precalc_xorwow_offset_matrix,@object
	.size		precalc_xorwow_offset_matrix,(.L_1 - precalc_xorwow_offset_matrix)
precalc_xorwow_offset_matrix:
        /* <DEDUP_REMOVED lines=6400> */
.L_1:


//--------------------- .nv.shared.reserved.0     --------------------------
	.section	.nv.shared.reserved.0,"aw",@nobits
	.weak		__nv_reservedSMEM_offset_0_alias
	.size		__nv_reservedSMEM_offset_0_alias, 0, 64
	.other		__nv_reservedSMEM_offset_0_alias,@"STO_CUDA_RESERVED_SHARED STV_DEFAULT"
__nv_reservedSMEM_offset_0_alias:
	.zero		0
	.zero		64


//--------------------- .nv.constant0._Z18kmc_gillespie_stepPKvP10IsletDeltaP17curandStateXORWOWjjjfffh --------------------------
	.section	.nv.constant0._Z18kmc_gillespie_stepPKvP10IsletDeltaP17curandStateXORWOWjjjfffh,"a",@progbits
	.sectionflags	@""
	.align	4
.nv.constant0._Z18kmc_gillespie_stepPKvP10IsletDeltaP17curandStateXORWOWjjjfffh:
	.zero		945


//--------------------- .nv.constant0._Z12kmc_init_rngP17curandStateXORWOWmj --------------------------
	.section	.nv.constant0._Z12kmc_init_rngP17curandStateXORWOWmj,"a",@progbits
	.sectionflags	@""
	.align	4
.nv.constant0._Z12kmc_init_rngP17curandStateXORWOWmj:
	.zero		916


//--------------------- SYMBOLS --------------------------

	.type		.nv.reservedSmem.offset0,@object
	.size		.nv.reservedSmem.offset0,0x4
